//
// Generated by NVIDIA NVVM Compiler
//
// Compiler Build ID: CL-36424714
// Cuda compilation tools, release 13.0, V13.0.88
// Based on NVVM 20.0.0
//

.version 9.0
.target sm_100
.address_size 64

	// .globl	_ZN2gs6solver4cuda11brute_force6kernelEPjS3_S3_S3_S3_S3_jjj

.visible .entry _ZN2gs6solver4cuda11brute_force6kernelEPjS3_S3_S3_S3_S3_jjj(
	.param .u64 .ptr .align 1 _ZN2gs6solver4cuda11brute_force6kernelEPjS3_S3_S3_S3_S3_jjj_param_0,
	.param .u64 .ptr .align 1 _ZN2gs6solver4cuda11brute_force6kernelEPjS3_S3_S3_S3_S3_jjj_param_1,
	.param .u64 .ptr .align 1 _ZN2gs6solver4cuda11brute_force6kernelEPjS3_S3_S3_S3_S3_jjj_param_2,
	.param .u64 .ptr .align 1 _ZN2gs6solver4cuda11brute_force6kernelEPjS3_S3_S3_S3_S3_jjj_param_3,
	.param .u64 .ptr .align 1 _ZN2gs6solver4cuda11brute_force6kernelEPjS3_S3_S3_S3_S3_jjj_param_4,
	.param .u64 .ptr .align 1 _ZN2gs6solver4cuda11brute_force6kernelEPjS3_S3_S3_S3_S3_jjj_param_5,
	.param .u32 _ZN2gs6solver4cuda11brute_force6kernelEPjS3_S3_S3_S3_S3_jjj_param_6,
	.param .u32 _ZN2gs6solver4cuda11brute_force6kernelEPjS3_S3_S3_S3_S3_jjj_param_7,
	.param .u32 _ZN2gs6solver4cuda11brute_force6kernelEPjS3_S3_S3_S3_S3_jjj_param_8
)
{
	.reg .pred 	%p<56>;
	.reg .b32 	%r<187>;
	.reg .b64 	%rd<90>;

	ld.param.u64 	%rd9, [_ZN2gs6solver4cuda11brute_force6kernelEPjS3_S3_S3_S3_S3_jjj_param_0];
	ld.param.u64 	%rd11, [_ZN2gs6solver4cuda11brute_force6kernelEPjS3_S3_S3_S3_S3_jjj_param_1];
	ld.param.u64 	%rd10, [_ZN2gs6solver4cuda11brute_force6kernelEPjS3_S3_S3_S3_S3_jjj_param_2];
	ld.param.u64 	%rd12, [_ZN2gs6solver4cuda11brute_force6kernelEPjS3_S3_S3_S3_S3_jjj_param_3];
	ld.param.u64 	%rd13, [_ZN2gs6solver4cuda11brute_force6kernelEPjS3_S3_S3_S3_S3_jjj_param_4];
	ld.param.u64 	%rd14, [_ZN2gs6solver4cuda11brute_force6kernelEPjS3_S3_S3_S3_S3_jjj_param_5];
	ld.param.u32 	%r183, [_ZN2gs6solver4cuda11brute_force6kernelEPjS3_S3_S3_S3_S3_jjj_param_6];
	ld.param.u32 	%r50, [_ZN2gs6solver4cuda11brute_force6kernelEPjS3_S3_S3_S3_S3_jjj_param_7];
	ld.param.u32 	%r51, [_ZN2gs6solver4cuda11brute_force6kernelEPjS3_S3_S3_S3_S3_jjj_param_8];
	cvta.to.global.u64 	%rd1, %rd13;
	cvta.to.global.u64 	%rd2, %rd11;
	cvta.to.global.u64 	%rd3, %rd12;
	cvta.to.global.u64 	%rd4, %rd14;
	mov.u32 	%r52, %ctaid.x;
	mov.u32 	%r53, %ntid.x;
	mov.u32 	%r54, %tid.x;
	mad.lo.s32 	%r1, %r52, %r53, %r54;
	setp.gt.u32 	%p2, %r1, %r51;
	@%p2 bra 	$L__BB0_62;
	mul.wide.u32 	%rd15, %r1, 4;
	add.s64 	%rd5, %rd4, %rd15;
	st.global.u32 	[%rd5], %r1;
	add.s64 	%rd6, %rd3, %rd15;
	mov.b32 	%r55, 0;
	st.global.u32 	[%rd6], %r55;
	setp.eq.s32 	%p3, %r50, 0;
	@%p3 bra 	$L__BB0_13;
	mul.lo.s32 	%r2, %r50, %r1;
	and.b32  	%r3, %r50, 7;
	setp.lt.u32 	%p4, %r50, 8;
	mov.b32 	%r169, 0;
	@%p4 bra 	$L__BB0_5;
	and.b32  	%r169, %r50, -8;
	neg.s32 	%r182, %r169;
	add.s32 	%r181, %r2, 3;
$L__BB0_4:
	.pragma "nounroll";
	add.s32 	%r57, %r181, -3;
	mul.wide.u32 	%rd16, %r57, 4;
	add.s64 	%rd17, %rd1, %rd16;
	mov.b32 	%r58, 0;
	st.global.u32 	[%rd17], %r58;
	add.s32 	%r59, %r181, -2;
	mul.wide.u32 	%rd18, %r59, 4;
	add.s64 	%rd19, %rd1, %rd18;
	st.global.u32 	[%rd19], %r58;
	add.s32 	%r60, %r181, -1;
	mul.wide.u32 	%rd20, %r60, 4;
	add.s64 	%rd21, %rd1, %rd20;
	st.global.u32 	[%rd21], %r58;
	add.s32 	%r61, %r181, 4;
	mul.wide.u32 	%rd22, %r181, 4;
	add.s64 	%rd23, %rd1, %rd22;
	st.global.u32 	[%rd23], %r58;
	add.s32 	%r62, %r181, 1;
	mul.wide.u32 	%rd24, %r62, 4;
	add.s64 	%rd25, %rd1, %rd24;
	st.global.u32 	[%rd25], %r58;
	add.s32 	%r63, %r181, 2;
	mul.wide.u32 	%rd26, %r63, 4;
	add.s64 	%rd27, %rd1, %rd26;
	st.global.u32 	[%rd27], %r58;
	add.s32 	%r64, %r181, 3;
	mul.wide.u32 	%rd28, %r64, 4;
	add.s64 	%rd29, %rd1, %rd28;
	st.global.u32 	[%rd29], %r58;
	mul.wide.u32 	%rd30, %r61, 4;
	add.s64 	%rd31, %rd1, %rd30;
	st.global.u32 	[%rd31], %r58;
	add.s32 	%r182, %r182, 8;
	add.s32 	%r181, %r181, 8;
	setp.eq.s32 	%p5, %r182, 0;
	@%p5 bra 	$L__BB0_5;
	bra.uni 	$L__BB0_4;
$L__BB0_5:
	setp.eq.s32 	%p6, %r3, 0;
	@%p6 bra 	$L__BB0_13;
	and.b32  	%r8, %r50, 3;
	setp.lt.u32 	%p7, %r3, 4;
	@%p7 bra 	$L__BB0_8;
	add.s32 	%r65, %r169, %r2;
	mul.wide.u32 	%rd32, %r65, 4;
	add.s64 	%rd33, %rd1, %rd32;
	mov.b32 	%r66, 0;
	st.global.u32 	[%rd33], %r66;
	add.s32 	%r67, %r65, 1;
	mul.wide.u32 	%rd34, %r67, 4;
	add.s64 	%rd35, %rd1, %rd34;
	st.global.u32 	[%rd35], %r66;
	add.s32 	%r68, %r65, 2;
	mul.wide.u32 	%rd36, %r68, 4;
	add.s64 	%rd37, %rd1, %rd36;
	st.global.u32 	[%rd37], %r66;
	add.s32 	%r69, %r65, 3;
	mul.wide.u32 	%rd38, %r69, 4;
	add.s64 	%rd39, %rd1, %rd38;
	st.global.u32 	[%rd39], %r66;
	add.s32 	%r169, %r169, 4;
$L__BB0_8:
	setp.eq.s32 	%p8, %r8, 0;
	@%p8 bra 	$L__BB0_13;
	setp.eq.s32 	%p9, %r8, 1;
	@%p9 bra 	$L__BB0_11;
	add.s32 	%r70, %r169, %r2;
	mul.wide.u32 	%rd40, %r70, 4;
	add.s64 	%rd41, %rd1, %rd40;
	mov.b32 	%r71, 0;
	st.global.u32 	[%rd41], %r71;
	add.s32 	%r72, %r70, 1;
	mul.wide.u32 	%rd42, %r72, 4;
	add.s64 	%rd43, %rd1, %rd42;
	st.global.u32 	[%rd43], %r71;
	add.s32 	%r169, %r169, 2;
$L__BB0_11:
	and.b32  	%r73, %r50, 1;
	setp.eq.b32 	%p10, %r73, 1;
	not.pred 	%p11, %p10;
	@%p11 bra 	$L__BB0_13;
	add.s32 	%r74, %r169, %r2;
	mul.wide.u32 	%rd44, %r74, 4;
	add.s64 	%rd45, %rd1, %rd44;
	mov.b32 	%r75, 0;
	st.global.u32 	[%rd45], %r75;
$L__BB0_13:
	setp.eq.s32 	%p12, %r183, 0;
	@%p12 bra 	$L__BB0_56;
	setp.eq.s32 	%p13, %r50, 0;
	@%p13 bra 	$L__BB0_18;
	cvta.to.global.u64 	%rd7, %rd10;
	cvta.to.global.u64 	%rd8, %rd9;
	mul.lo.s32 	%r13, %r50, %r1;
	mov.u32 	%r184, %r1;
$L__BB0_16:
	add.s32 	%r183, %r183, -1;
	and.b32  	%r76, %r184, 1;
	setp.eq.b32 	%p15, %r76, 1;
	not.pred 	%p16, %p15;
	mov.pred 	%p55, -1;
	@%p16 bra 	$L__BB0_66;
	mul.wide.u32 	%rd46, %r183, 4;
	add.s64 	%rd47, %rd2, %rd46;
	ld.global.u32 	%r78, [%rd47];
	ld.global.u32 	%r79, [%rd6];
	add.s32 	%r80, %r79, %r78;
	st.global.u32 	[%rd6], %r80;
	mul.lo.s32 	%r42, %r183, %r50;
	mov.b32 	%r185, 0;
	bra.uni 	$L__BB0_64;
$L__BB0_18:
	and.b32  	%r14, %r183, 7;
	setp.lt.u32 	%p23, %r183, 8;
	mov.u32 	%r177, %r183;
	mov.u32 	%r176, %r1;
	@%p23 bra 	$L__BB0_38;
	add.s32 	%r173, %r183, -4;
	and.b32  	%r88, %r183, -8;
	neg.s32 	%r172, %r88;
	mov.u32 	%r174, %r1;
$L__BB0_20:
	.pragma "nounroll";
	and.b32  	%r89, %r174, 1;
	setp.eq.b32 	%p24, %r89, 1;
	not.pred 	%p25, %p24;
	@%p25 bra 	$L__BB0_22;
	add.s32 	%r90, %r173, 3;
	mul.wide.u32 	%rd54, %r90, 4;
	add.s64 	%rd55, %rd2, %rd54;
	ld.global.u32 	%r91, [%rd55];
	ld.global.u32 	%r92, [%rd6];
	add.s32 	%r93, %r92, %r91;
	st.global.u32 	[%rd6], %r93;
$L__BB0_22:
	shr.u32 	%r176, %r174, 8;
	and.b32  	%r94, %r174, 2;
	setp.eq.s32 	%p26, %r94, 0;
	@%p26 bra 	$L__BB0_24;
	add.s32 	%r95, %r173, 2;
	mul.wide.u32 	%rd56, %r95, 4;
	add.s64 	%rd57, %rd2, %rd56;
	ld.global.u32 	%r96, [%rd57];
	ld.global.u32 	%r97, [%rd6];
	add.s32 	%r98, %r97, %r96;
	st.global.u32 	[%rd6], %r98;
$L__BB0_24:
	and.b32  	%r99, %r174, 4;
	setp.eq.s32 	%p27, %r99, 0;
	@%p27 bra 	$L__BB0_26;
	add.s32 	%r100, %r173, 1;
	mul.wide.u32 	%rd58, %r100, 4;
	add.s64 	%rd59, %rd2, %rd58;
	ld.global.u32 	%r101, [%rd59];
	ld.global.u32 	%r102, [%rd6];
	add.s32 	%r103, %r102, %r101;
	st.global.u32 	[%rd6], %r103;
$L__BB0_26:
	and.b32  	%r104, %r174, 8;
	setp.eq.s32 	%p28, %r104, 0;
	@%p28 bra 	$L__BB0_28;
	mul.wide.u32 	%rd60, %r173, 4;
	add.s64 	%rd61, %rd2, %rd60;
	ld.global.u32 	%r105, [%rd61];
	ld.global.u32 	%r106, [%rd6];
	add.s32 	%r107, %r106, %r105;
	st.global.u32 	[%rd6], %r107;
$L__BB0_28:
	and.b32  	%r108, %r174, 16;
	setp.eq.s32 	%p29, %r108, 0;
	@%p29 bra 	$L__BB0_30;
	add.s32 	%r109, %r173, -1;
	mul.wide.u32 	%rd62, %r109, 4;
	add.s64 	%rd63, %rd2, %rd62;
	ld.global.u32 	%r110, [%rd63];
	ld.global.u32 	%r111, [%rd6];
	add.s32 	%r112, %r111, %r110;
	st.global.u32 	[%rd6], %r112;
$L__BB0_30:
	and.b32  	%r113, %r174, 32;
	setp.eq.s32 	%p30, %r113, 0;
	@%p30 bra 	$L__BB0_32;
	add.s32 	%r114, %r173, -2;
	mul.wide.u32 	%rd64, %r114, 4;
	add.s64 	%rd65, %rd2, %rd64;
	ld.global.u32 	%r115, [%rd65];
	ld.global.u32 	%r116, [%rd6];
	add.s32 	%r117, %r116, %r115;
	st.global.u32 	[%rd6], %r117;
$L__BB0_32:
	and.b32  	%r118, %r174, 64;
	setp.eq.s32 	%p31, %r118, 0;
	@%p31 bra 	$L__BB0_34;
	add.s32 	%r119, %r173, -3;
	mul.wide.u32 	%rd66, %r119, 4;
	add.s64 	%rd67, %rd2, %rd66;
	ld.global.u32 	%r120, [%rd67];
	ld.global.u32 	%r121, [%rd6];
	add.s32 	%r122, %r121, %r120;
	st.global.u32 	[%rd6], %r122;
$L__BB0_34:
	and.b32  	%r123, %r174, 128;
	setp.eq.s32 	%p32, %r123, 0;
	@%p32 bra 	$L__BB0_36;
	add.s32 	%r124, %r173, -4;
	mul.wide.u32 	%rd68, %r124, 4;
	add.s64 	%rd69, %rd2, %rd68;
	ld.global.u32 	%r125, [%rd69];
	ld.global.u32 	%r126, [%rd6];
	add.s32 	%r127, %r126, %r125;
	st.global.u32 	[%rd6], %r127;
$L__BB0_36:
	add.s32 	%r173, %r173, -8;
	add.s32 	%r172, %r172, 8;
	setp.ne.s32 	%p33, %r172, 0;
	mov.u32 	%r174, %r176;
	@%p33 bra 	$L__BB0_20;
	add.s32 	%r177, %r173, 4;
$L__BB0_38:
	setp.eq.s32 	%p34, %r14, 0;
	@%p34 bra 	$L__BB0_56;
	and.b32  	%r26, %r183, 3;
	setp.lt.u32 	%p35, %r14, 4;
	mov.u32 	%r178, %r176;
	@%p35 bra 	$L__BB0_48;
	and.b32  	%r128, %r176, 1;
	setp.eq.b32 	%p36, %r128, 1;
	not.pred 	%p37, %p36;
	@%p37 bra 	$L__BB0_42;
	add.s32 	%r129, %r177, -1;
	mul.wide.u32 	%rd70, %r129, 4;
	add.s64 	%rd71, %rd2, %rd70;
	ld.global.u32 	%r130, [%rd71];
	ld.global.u32 	%r131, [%rd6];
	add.s32 	%r132, %r131, %r130;
	st.global.u32 	[%rd6], %r132;
$L__BB0_42:
	and.b32  	%r133, %r176, 2;
	setp.eq.s32 	%p38, %r133, 0;
	@%p38 bra 	$L__BB0_44;
	add.s32 	%r134, %r177, -2;
	mul.wide.u32 	%rd72, %r134, 4;
	add.s64 	%rd73, %rd2, %rd72;
	ld.global.u32 	%r135, [%rd73];
	ld.global.u32 	%r136, [%rd6];
	add.s32 	%r137, %r136, %r135;
	st.global.u32 	[%rd6], %r137;
$L__BB0_44:
	and.b32  	%r138, %r176, 4;
	setp.eq.s32 	%p39, %r138, 0;
	@%p39 bra 	$L__BB0_46;
	add.s32 	%r139, %r177, -3;
	mul.wide.u32 	%rd74, %r139, 4;
	add.s64 	%rd75, %rd2, %rd74;
	ld.global.u32 	%r140, [%rd75];
	ld.global.u32 	%r141, [%rd6];
	add.s32 	%r142, %r141, %r140;
	st.global.u32 	[%rd6], %r142;
$L__BB0_46:
	shr.u32 	%r178, %r176, 4;
	add.s32 	%r177, %r177, -4;
	and.b32  	%r143, %r176, 8;
	setp.eq.s32 	%p40, %r143, 0;
	@%p40 bra 	$L__BB0_48;
	mul.wide.u32 	%rd76, %r177, 4;
	add.s64 	%rd77, %rd2, %rd76;
	ld.global.u32 	%r144, [%rd77];
	ld.global.u32 	%r145, [%rd6];
	add.s32 	%r146, %r145, %r144;
	st.global.u32 	[%rd6], %r146;
$L__BB0_48:
	setp.eq.s32 	%p41, %r26, 0;
	@%p41 bra 	$L__BB0_56;
	setp.eq.s32 	%p42, %r26, 1;
	mov.u32 	%r180, %r178;
	@%p42 bra 	$L__BB0_54;
	and.b32  	%r147, %r178, 1;
	setp.eq.b32 	%p43, %r147, 1;
	not.pred 	%p44, %p43;
	@%p44 bra 	$L__BB0_52;
	add.s32 	%r148, %r177, -1;
	mul.wide.u32 	%rd78, %r148, 4;
	add.s64 	%rd79, %rd2, %rd78;
	ld.global.u32 	%r149, [%rd79];
	ld.global.u32 	%r150, [%rd6];
	add.s32 	%r151, %r150, %r149;
	st.global.u32 	[%rd6], %r151;
$L__BB0_52:
	shr.u32 	%r180, %r178, 2;
	add.s32 	%r177, %r177, -2;
	and.b32  	%r152, %r178, 2;
	setp.eq.s32 	%p45, %r152, 0;
	@%p45 bra 	$L__BB0_54;
	mul.wide.u32 	%rd80, %r177, 4;
	add.s64 	%rd81, %rd2, %rd80;
	ld.global.u32 	%r153, [%rd81];
	ld.global.u32 	%r154, [%rd6];
	add.s32 	%r155, %r154, %r153;
	st.global.u32 	[%rd6], %r155;
$L__BB0_54:
	and.b32  	%r156, %r183, 1;
	setp.eq.b32 	%p46, %r156, 1;
	not.pred 	%p47, %p46;
	and.b32  	%r157, %r180, 1;
	setp.eq.b32 	%p48, %r157, 1;
	not.pred 	%p49, %p48;
	or.pred  	%p50, %p47, %p49;
	@%p50 bra 	$L__BB0_56;
	add.s32 	%r158, %r177, -1;
	mul.wide.u32 	%rd82, %r158, 4;
	add.s64 	%rd83, %rd2, %rd82;
	ld.global.u32 	%r159, [%rd83];
	ld.global.u32 	%r160, [%rd6];
	add.s32 	%r161, %r160, %r159;
	st.global.u32 	[%rd6], %r161;
$L__BB0_56:
	setp.lt.u32 	%p51, %r51, 2;
	@%p51 bra 	$L__BB0_62;
	mov.b32 	%r186, 1;
$L__BB0_58:
	bar.sync 	0;
	shl.b32 	%r47, %r186, 1;
	add.s32 	%r163, %r47, -1;
	and.b32  	%r164, %r163, %r1;
	setp.ne.s32 	%p52, %r164, 0;
	@%p52 bra 	$L__BB0_62;
	add.s32 	%r165, %r186, %r1;
	mul.wide.u32 	%rd84, %r165, 4;
	add.s64 	%rd85, %rd4, %rd84;
	ld.global.u32 	%r48, [%rd85];
	mul.wide.u32 	%rd86, %r48, 4;
	add.s64 	%rd87, %rd3, %rd86;
	ld.global.u32 	%r166, [%rd87];
	ld.global.u32 	%r167, [%rd5];
	mul.wide.u32 	%rd88, %r167, 4;
	add.s64 	%rd89, %rd3, %rd88;
	ld.global.u32 	%r168, [%rd89];
	setp.le.u32 	%p53, %r166, %r168;
	@%p53 bra 	$L__BB0_61;
	st.global.u32 	[%rd5], %r48;
$L__BB0_61:
	setp.lt.u32 	%p54, %r47, %r51;
	mov.u32 	%r186, %r47;
	@%p54 bra 	$L__BB0_58;
$L__BB0_62:
	ret;
$L__BB0_63:
	add.s32 	%r185, %r185, 1;
	setp.eq.s32 	%p19, %r185, %r50;
	@%p19 bra 	$L__BB0_66;
$L__BB0_64:
	add.s32 	%r81, %r185, %r42;
	mul.wide.u32 	%rd48, %r81, 4;
	add.s64 	%rd49, %rd7, %rd48;
	ld.global.u32 	%r82, [%rd49];
	add.s32 	%r83, %r185, %r13;
	mul.wide.u32 	%rd50, %r83, 4;
	add.s64 	%rd51, %rd1, %rd50;
	ld.global.u32 	%r84, [%rd51];
	add.s32 	%r85, %r84, %r82;
	st.global.u32 	[%rd51], %r85;
	mul.wide.u32 	%rd52, %r185, 4;
	add.s64 	%rd53, %rd8, %rd52;
	ld.global.u32 	%r86, [%rd53];
	setp.le.u32 	%p17, %r85, %r86;
	@%p17 bra 	$L__BB0_63;
	mov.b32 	%r87, 0;
	st.global.u32 	[%rd6], %r87;
	mov.pred 	%p55, 0;
$L__BB0_66:
	shr.u32 	%r184, %r184, 1;
	setp.ne.s32 	%p21, %r183, 0;
	and.pred  	%p22, %p21, %p55;
	@%p22 bra 	$L__BB0_16;
	bra.uni 	$L__BB0_56;

}


// ===== COMPILED SASS (sm_100) =====

	.target	sm_100

	.elftype	@"ET_EXEC"


//--------------------- .note.nv.tkinfo           --------------------------
	.section	.note.nv.tkinfo,"",@"SHT_NOTE"
	.sectionflags	@"SHF_NOTE_NV_TKINFO"
	.tkinfo
        /*0018*/ 	.word	0x00000002
        /*0030*/ 	.string	""
        /*0030*/ 	.string	"ptxas"
        /*0030*/ 	.string	"Cuda compilation tools, release 13.0, V13.0.88"
        /*0030*/ 	.string	"Build cuda_13.0.r13.0/compiler.36424714_0"
        /*0030*/ 	.string	"-arch sm_100 -m 64 "



//--------------------- .note.nv.cuinfo           --------------------------
	.section	.note.nv.cuinfo,"",@"SHT_NOTE"
	.sectionflags	@"SHF_NOTE_NV_CUINFO"
        /*0018*/ 	.short	0x0002
        /*001a*/ 	.short	0x0064
        /*001c*/ 	.short	0x0082
	.zero		2


//--------------------- .nv.info                  --------------------------
	.section	.nv.info,"",@"SHT_CUDA_INFO"
	.align	4


	//----- nvinfo : EIATTR_REGCOUNT
	.align		4
        /*0000*/ 	.byte	0x04, 0x2f
        /*0002*/ 	.short	(.L_1 - .L_0)
	.align		4
.L_0:
        /*0004*/ 	.word	index@(_ZN2gs6solver4cuda11brute_force6kernelEPjS3_S3_S3_S3_S3_jjj)
        /*0008*/ 	.word	0x00000020


	//----- nvinfo : EIATTR_FRAME_SIZE
	.align		4
.L_1:
        /*000c*/ 	.byte	0x04, 0x11
        /*000e*/ 	.short	(.L_3 - .L_2)
	.align		4
.L_2:
        /*0010*/ 	.word	index@(_ZN2gs6solver4cuda11brute_force6kernelEPjS3_S3_S3_S3_S3_jjj)
        /*0014*/ 	.word	0x00000000


	//----- nvinfo : EIATTR_MIN_STACK_SIZE
	.align		4
.L_3:
        /*0018*/ 	.byte	0x04, 0x12
        /*001a*/ 	.short	(.L_5 - .L_4)
	.align		4
.L_4:
        /*001c*/ 	.word	index@(_ZN2gs6solver4cuda11brute_force6kernelEPjS3_S3_S3_S3_S3_jjj)
        /*0020*/ 	.word	0x00000000
.L_5:


//--------------------- .nv.compat                --------------------------
	.section	.nv.compat,"",@"SHT_CUDA_COMPAT_INFO"
	.align	4
        /*0000*/ 	.byte	0x02, 0x09, 0x00, 0x00, 0x02, 0x02, 0x01, 0x00, 0x02, 0x05, 0x05, 0x00, 0x03, 0x07, 0x01, 0x01
        /*0010*/ 	.byte	0x02, 0x03, 0x00, 0x00, 0x02, 0x06, 0x01, 0x00, 0x04, 0x0b, 0x08, 0x00, 0x09, 0x00, 0x00, 0x00
        /*0020*/ 	.byte	0x00, 0x00, 0x00, 0x00


//--------------------- .nv.info._ZN2gs6solver4cuda11brute_force6kernelEPjS3_S3_S3_S3_S3_jjj --------------------------
	.section	.nv.info._ZN2gs6solver4cuda11brute_force6kernelEPjS3_S3_S3_S3_S3_jjj,"",@"SHT_CUDA_INFO"
	.sectionflags	@""
	.align	4


	//----- nvinfo : EIATTR_CUDA_API_VERSION
	.align		4
        /*0000*/ 	.byte	0x04, 0x37
        /*0002*/ 	.short	(.L_7 - .L_6)
.L_6:
        /*0004*/ 	.word	0x00000082


	//----- nvinfo : EIATTR_KPARAM_INFO
	.align		4
.L_7:
        /*0008*/ 	.byte	0x04, 0x17
        /*000a*/ 	.short	(.L_9 - .L_8)
.L_8:
        /*000c*/ 	.word	0x00000000
        /*0010*/ 	.short	0x0008
        /*0012*/ 	.short	0x0038
        /*0014*/ 	.byte	0x00, 0xf0, 0x11, 0x00


	//----- nvinfo : EIATTR_KPARAM_INFO
	.align		4
.L_9:
        /*0018*/ 	.byte	0x04, 0x17
        /*001a*/ 	.short	(.L_11 - .L_10)
.L_10:
        /*001c*/ 	.word	0x00000000
        /*0020*/ 	.short	0x0007
        /*0022*/ 	.short	0x0034
        /*0024*/ 	.byte	0x00, 0xf0, 0x11, 0x00


	//----- nvinfo : EIATTR_KPARAM_INFO
	.align		4
.L_11:
        /*0028*/ 	.byte	0x04, 0x17
        /*002a*/ 	.short	(.L_13 - .L_12)
.L_12:
        /*002c*/ 	.word	0x00000000
        /*0030*/ 	.short	0x0006
        /*0032*/ 	.short	0x0030
        /*0034*/ 	.byte	0x00, 0xf0, 0x11, 0x00


	//----- nvinfo : EIATTR_KPARAM_INFO
	.align		4
.L_13:
        /*0038*/ 	.byte	0x04, 0x17
        /*003a*/ 	.short	(.L_15 - .L_14)
.L_14:
        /*003c*/ 	.word	0x00000000
        /*0040*/ 	.short	0x0005
        /*0042*/ 	.short	0x0028
        /*0044*/ 	.byte	0x00, 0xf5, 0x21, 0x00


	//----- nvinfo : EIATTR_KPARAM_INFO
	.align		4
.L_15:
        /*0048*/ 	.byte	0x04, 0x17
        /*004a*/ 	.short	(.L_17 - .L_16)
.L_16:
        /*004c*/ 	.word	0x00000000
        /*0050*/ 	.short	0x0004
        /*0052*/ 	.short	0x0020
        /*0054*/ 	.byte	0x00, 0xf5, 0x21, 0x00


	//----- nvinfo : EIATTR_KPARAM_INFO
	.align		4
.L_17:
        /*0058*/ 	.byte	0x04, 0x17
        /*005a*/ 	.short	(.L_19 - .L_18)
.L_18:
        /*005c*/ 	.word	0x00000000
        /*0060*/ 	.short	0x0003
        /*0062*/ 	.short	0x0018
        /*0064*/ 	.byte	0x00, 0xf5, 0x21, 0x00


	//----- nvinfo : EIATTR_KPARAM_INFO
	.align		4
.L_19:
        /*0068*/ 	.byte	0x04, 0x17
        /*006a*/ 	.short	(.L_21 - .L_20)
.L_20:
        /*006c*/ 	.word	0x00000000
        /*0070*/ 	.short	0x0002
        /*0072*/ 	.short	0x0010
        /*0074*/ 	.byte	0x00, 0xf5, 0x21, 0x00


	//----- nvinfo : EIATTR_KPARAM_INFO
	.align		4
.L_21:
        /*0078*/ 	.byte	0x04, 0x17
        /*007a*/ 	.short	(.L_23 - .L_22)
.L_22:
        /*007c*/ 	.word	0x00000000
        /*0080*/ 	.short	0x0001
        /*0082*/ 	.short	0x0008
        /*0084*/ 	.byte	0x00, 0xf5, 0x21, 0x00


	//----- nvinfo : EIATTR_KPARAM_INFO
	.align		4
.L_23:
        /*0088*/ 	.byte	0x04, 0x17
        /*008a*/ 	.short	(.L_25 - .L_24)
.L_24:
        /*008c*/ 	.word	0x00000000
        /*0090*/ 	.short	0x0000
        /*0092*/ 	.short	0x0000
        /*0094*/ 	.byte	0x00, 0xf5, 0x21, 0x00


	//----- nvinfo : EIATTR_SPARSE_MMA_MASK
	.align		4
.L_25:
        /*0098*/ 	.byte	0x03, 0x50
        /*009a*/ 	.short	0x0000


	//----- nvinfo : EIATTR_MAXREG_COUNT
	.align		4
        /*009c*/ 	.byte	0x03, 0x1b
        /*009e*/ 	.short	0x00ff


	//----- nvinfo : EIATTR_NUM_BARRIERS
	.align		4
        /*00a0*/ 	.byte	0x02, 0x4c
        /*00a2*/ 	.byte	0x01
	.zero		1


	//----- nvinfo : EIATTR_MERCURY_ISA_VERSION
	.align		4
        /*00a4*/ 	.byte	0x03, 0x5f
        /*00a6*/ 	.short	0x0101


	//----- nvinfo : EIATTR_VRC_CTA_INIT_COUNT
	.align		4
        /*00a8*/ 	.byte	0x02, 0x4a
	.zero		1
	.zero		1


	//----- nvinfo : EIATTR_EXIT_INSTR_OFFSETS
	.align		4
        /*00ac*/ 	.byte	0x04, 0x1c
        /*00ae*/ 	.short	(.L_27 - .L_26)


	//   ....[0]....
.L_26:
        /*00b0*/ 	.word	0x00000070


	//   ....[1]....
        /*00b4*/ 	.word	0x00001320


	//   ....[2]....
        /*00b8*/ 	.word	0x000013b0


	//   ....[3]....
        /*00bc*/ 	.word	0x00001490


	//----- nvinfo : EIATTR_CRS_STACK_SIZE
	.align		4
.L_27:
        /*00c0*/ 	.byte	0x04, 0x1e
        /*00c2*/ 	.short	(.L_29 - .L_28)
.L_28:
        /*00c4*/ 	.word	0x00000000


	//----- nvinfo : EIATTR_CBANK_PARAM_SIZE
	.align		4
.L_29:
        /*00c8*/ 	.byte	0x03, 0x19
        /*00ca*/ 	.short	0x003c


	//----- nvinfo : EIATTR_PARAM_CBANK
	.align		4
        /*00cc*/ 	.byte	0x04, 0x0a
        /*00ce*/ 	.short	(.L_31 - .L_30)
	.align		4
.L_30:
        /*00d0*/ 	.word	index@(.nv.constant0._ZN2gs6solver4cuda11brute_force6kernelEPjS3_S3_S3_S3_S3_jjj)
        /*00d4*/ 	.short	0x0380
        /*00d6*/ 	.short	0x003c


	//----- nvinfo : EIATTR_SW_WAR
	.align		4
.L_31:
        /*00d8*/ 	.byte	0x04, 0x36
        /*00da*/ 	.short	(.L_33 - .L_32)
.L_32:
        /*00dc*/ 	.word	0x00000008
.L_33:


//--------------------- .nv.callgraph             --------------------------
	.section	.nv.callgraph,"",@"SHT_CUDA_CALLGRAPH"
	.align	4
	.sectionentsize	8
	.align		4
        /*0000*/ 	.word	0x00000000
	.align		4
        /*0004*/ 	.word	0xffffffff
	.align		4
        /*0008*/ 	.word	0x00000000
	.align		4
        /*000c*/ 	.word	0xfffffffe
	.align		4
        /*0010*/ 	.word	0x00000000
	.align		4
        /*0014*/ 	.word	0xfffffffd
	.align		4
        /*0018*/ 	.word	0x00000000
	.align		4
        /*001c*/ 	.word	0xfffffffc


//--------------------- .text._ZN2gs6solver4cuda11brute_force6kernelEPjS3_S3_S3_S3_S3_jjj --------------------------
	.section	.text._ZN2gs6solver4cuda11brute_force6kernelEPjS3_S3_S3_S3_S3_jjj,"ax",@progbits
	.align	128
        .global         _ZN2gs6solver4cuda11brute_force6kernelEPjS3_S3_S3_S3_S3_jjj
        .type           _ZN2gs6solver4cuda11brute_force6kernelEPjS3_S3_S3_S3_S3_jjj,@function
        .size           _ZN2gs6solver4cuda11brute_force6kernelEPjS3_S3_S3_S3_S3_jjj,(.L_x_20 - _ZN2gs6solver4cuda11brute_force6kernelEPjS3_S3_S3_S3_S3_jjj)
        .other          _ZN2gs6solver4cuda11brute_force6kernelEPjS3_S3_S3_S3_S3_jjj,@"STO_CUDA_ENTRY STV_DEFAULT"
_ZN2gs6solver4cuda11brute_force6kernelEPjS3_S3_S3_S3_S3_jjj:
.text._ZN2gs6solver4cuda11brute_force6kernelEPjS3_S3_S3_S3_S3_jjj:
[----:B------:R-:W-:Y:S01]  /*0000*/  LDC R1, c[0x0][0x37c] ;  /* 0x0000df00ff017b82 */ /* 0x000fe20000000800 */
[----:B------:R-:W0:Y:S07]  /*0010*/  S2R R0, SR_TID.X ;  /* 0x0000000000007919 */ /* 0x000e2e0000002100 */
[----:B------:R-:W0:Y:S01]  /*0020*/  S2UR UR4, SR_CTAID.X ;  /* 0x00000000000479c3 */ /* 0x000e220000002500 */
[----:B------:R-:W1:Y:S07]  /*0030*/  LDCU UR5, c[0x0][0x3b8] ;  /* 0x00007700ff0577ac */ /* 0x000e6e0008000800 */
[----:B------:R-:W0:Y:S02]  /*0040*/  LDC R7, c[0x0][0x360] ;  /* 0x0000d800ff077b82 */ /* 0x000e240000000800 */
[----:B0-----:R-:W-:-:S05]  /*0050*/  IMAD R7, R7, UR4, R0 ;  /* 0x0000000407077c24 */ /* 0x001fca000f8e0200 */
[----:B-1----:R-:W-:-:S13]  /*0060*/  ISETP.GT.U32.AND P0, PT, R7, UR5, PT ;  /* 0x0000000507007c0c */ /* 0x002fda000bf04070 */
[----:B------:R-:W-:Y:S05]  /*0070*/  @P0 EXIT ;  /* 0x000000000000094d */ /* 0x000fea0003800000 */
[----:B------:R-:W0:Y:S01]  /*0080*/  LDC.64 R2, c[0x0][0x3a8] ;  /* 0x0000ea00ff027b82 */ /* 0x000e220000000a00 */
[----:B------:R-:W1:Y:S01]  /*0090*/  LDCU.64 UR8, c[0x0][0x358] ;  /* 0x00006b00ff0877ac */ /* 0x000e620008000a00 */
[----:B------:R-:W2:Y:S06]  /*00a0*/  LDCU UR5, c[0x0][0x3b0] ;  /* 0x00007600ff0577ac */ /* 0x000eac0008000800 */
[----:B------:R-:W3:Y:S08]  /*00b0*/  LDC.64 R4, c[0x0][0x398] ;  /* 0x0000e600ff047b82 */ /* 0x000ef00000000a00 */
[----:B------:R-:W4:Y:S01]  /*00c0*/  LDC R6, c[0x0][0x3b4] ;  /* 0x0000ed00ff067b82 */ /* 0x000f220000000800 */
[----:B--2---:R-:W-:Y:S01]  /*00d0*/  MOV R0, UR5 ;  /* 0x0000000500007c02 */ /* 0x004fe20008000f00 */
[----:B0-----:R-:W-:-:S05]  /*00e0*/  IMAD.WIDE.U32 R2, R7, 0x4, R2 ;  /* 0x0000000407027825 */ /* 0x001fca00078e0002 */
[----:B-1----:R0:W-:Y:S01]  /*00f0*/  STG.E desc[UR8][R2.64], R7 ;  /* 0x0000000702007986 */ /* 0x0021e2000c101908 */
[----:B---3--:R-:W-:-:S05]  /*0100*/  IMAD.WIDE.U32 R4, R7, 0x4, R4 ;  /* 0x0000000407047825 */ /* 0x008fca00078e0004 */
[----:B------:R0:W-:Y:S01]  /*0110*/  STG.E desc[UR8][R4.64], RZ ;  /* 0x000000ff04007986 */ /* 0x0001e2000c101908 */
[----:B----4-:R-:W-:-:S13]  /*0120*/  ISETP.NE.AND P0, PT, R6, RZ, PT ;  /* 0x000000ff0600720c */ /* 0x010fda0003f05270 */
[----:B0-----:R-:W-:Y:S05]  /*0130*/  @!P0 BRA `(.L_x_0) ;  /* 0x0000000400208947 */ /* 0x001fea0003800000 */
[C---:B------:R-:W-:Y:S01]  /*0140*/  ISETP.GE.U32.AND P1, PT, R6.reuse, 0x8, PT ;  /* 0x000000080600780c */ /* 0x040fe20003f26070 */
[----:B------:R-:W-:Y:S01]  /*0150*/  IMAD.MOV.U32 R10, RZ, RZ, RZ ;  /* 0x000000ffff0a7224 */ /* 0x000fe200078e00ff */
[----:B------:R-:W-:-:S04]  /*0160*/  LOP3.LUT R23, R6, 0x7, RZ, 0xc0, !PT ;  /* 0x0000000706177812 */ /* 0x000fc800078ec0ff */
[----:B------:R-:W-:-:S07]  /*0170*/  ISETP.NE.AND P2, PT, R23, RZ, PT ;  /* 0x000000ff1700720c */ /* 0x000fce0003f45270 */
[----:B------:R-:W-:Y:S06]  /*0180*/  @!P1 BRA `(.L_x_1) ;  /* 0x00000000007c9947 */ /* 0x000fec0003800000 */
[----:B------:R-:W0:Y:S01]  /*0190*/  LDC.64 R8, c[0x0][0x3a0] ;  /* 0x0000e800ff087b82 */ /* 0x000e220000000a00 */
[----:B------:R-:W-:Y:S01]  /*01a0*/  LOP3.LUT R10, R6, 0xfffffff8, RZ, 0xc0, !PT ;  /* 0xfffffff8060a7812 */ /* 0x000fe200078ec0ff */
[----:B------:R-:W-:-:S03]  /*01b0*/  IMAD R11, R7, R6, 0x3 ;  /* 0x00000003070b7424 */ /* 0x000fc600078e0206 */
[----:B------:R-:W-:-:S07]  /*01c0*/  IADD3 R22, PT, PT, -R10, RZ, RZ ;  /* 0x000000ff0a167210 */ /* 0x000fce0007ffe1ff */
.L_x_2:
[C---:B-1----:R-:W-:Y:S01]  /*01d0*/  VIADD R21, R11.reuse, 0xfffffffd ;  /* 0xfffffffd0b157836 */ /* 0x042fe20000000000 */
[C---:B------:R-:W-:Y:S01]  /*01e0*/  IADD3 R25, PT, PT, R11.reuse, -0x2, RZ ;  /* 0xfffffffe0b197810 */ /* 0x040fe20007ffe0ff */
[C---:B------:R-:W-:Y:S01]  /*01f0*/  VIADD R27, R11.reuse, 0xffffffff ;  /* 0xffffffff0b1b7836 */ /* 0x040fe20000000000 */
[----:B------:R-:W-:Y:S01]  /*0200*/  IADD3 R15, PT, PT, R11, 0x1, RZ ;  /* 0x000000010b0f7810 */ /* 0x000fe20007ffe0ff */
[--C-:B0-----:R-:W-:Y:S01]  /*0210*/  IMAD.WIDE.U32 R20, R21, 0x4, R8.reuse ;  /* 0x0000000415147825 */ /* 0x101fe200078e0008 */
[----:B------:R-:W-:Y:S02]  /*0220*/  IADD3 R19, PT, PT, R11, 0x3, RZ ;  /* 0x000000030b137810 */ /* 0x000fe40007ffe0ff */
[----:B------:R-:W-:Y:S01]  /*0230*/  IADD3 R22, PT, PT, R22, 0x8, RZ ;  /* 0x0000000816167810 */ /* 0x000fe20007ffe0ff */
[--C-:B------:R-:W-:Y:S01]  /*0240*/  IMAD.WIDE.U32 R24, R25, 0x4, R8.reuse ;  /* 0x0000000419187825 */ /* 0x100fe200078e0008 */
[----:B------:R0:W-:Y:S02]  /*0250*/  STG.E desc[UR8][R20.64], RZ ;  /* 0x000000ff14007986 */ /* 0x0001e4000c101908 */
[----:B------:R-:W-:Y:S01]  /*0260*/  ISETP.NE.AND P1, PT, R22, RZ, PT ;  /* 0x000000ff1600720c */ /* 0x000fe20003f25270 */
[----:B------:R-:W-:Y:S01]  /*0270*/  VIADD R17, R11, 0x2 ;  /* 0x000000020b117836 */ /* 0x000fe20000000000 */
[----:B------:R1:W-:Y:S01]  /*0280*/  STG.E desc[UR8][R24.64], RZ ;  /* 0x000000ff18007986 */ /* 0x0003e2000c101908 */
[----:B------:R-:W-:-:S04]  /*0290*/  IMAD.WIDE.U32 R26, R27, 0x4, R8 ;  /* 0x000000041b1a7825 */ /* 0x000fc800078e0008 */
[C---:B------:R-:W-:Y:S01]  /*02a0*/  VIADD R29, R11.reuse, 0x4 ;  /* 0x000000040b1d7836 */ /* 0x040fe20000000000 */
[----:B------:R1:W-:Y:S01]  /*02b0*/  STG.E desc[UR8][R26.64], RZ ;  /* 0x000000ff1a007986 */ /* 0x0003e2000c101908 */
[----:B------:R-:W-:-:S04]  /*02c0*/  IMAD.WIDE.U32 R12, R11, 0x4, R8 ;  /* 0x000000040b0c7825 */ /* 0x000fc800078e0008 */
[--C-:B------:R-:W-:Y:S01]  /*02d0*/  IMAD.WIDE.U32 R14, R15, 0x4, R8.reuse ;  /* 0x000000040f0e7825 */ /* 0x100fe200078e0008 */
[----:B------:R1:W-:Y:S03]  /*02e0*/  STG.E desc[UR8][R12.64], RZ ;  /* 0x000000ff0c007986 */ /* 0x0003e6000c101908 */
[--C-:B------:R-:W-:Y:S01]  /*02f0*/  IMAD.WIDE.U32 R16, R17, 0x4, R8.reuse ;  /* 0x0000000411107825 */ /* 0x100fe200078e0008 */
[----:B------:R1:W-:Y:S03]  /*0300*/  STG.E desc[UR8][R14.64], RZ ;  /* 0x000000ff0e007986 */ /* 0x0003e6000c101908 */
[--C-:B------:R-:W-:Y:S01]  /*0310*/  IMAD.WIDE.U32 R18, R19, 0x4, R8.reuse ;  /* 0x0000000413127825 */ /* 0x100fe200078e0008 */
[----:B------:R1:W-:Y:S03]  /*0320*/  STG.E desc[UR8][R16.64], RZ ;  /* 0x000000ff10007986 */ /* 0x0003e6000c101908 */
[----:B0-----:R-:W-:Y:S01]  /*0330*/  IMAD.WIDE.U32 R20, R29, 0x4, R8 ;  /* 0x000000041d147825 */ /* 0x001fe200078e0008 */
[----:B------:R1:W-:Y:S03]  /*0340*/  STG.E desc[UR8][R18.64], RZ ;  /* 0x000000ff12007986 */ /* 0x0003e6000c101908 */
[----:B------:R-:W-:Y:S01]  /*0350*/  VIADD R11, R11, 0x8 ;  /* 0x000000080b0b7836 */ /* 0x000fe20000000000 */
[----:B------:R1:W-:Y:S01]  /*0360*/  STG.E desc[UR8][R20.64], RZ ;  /* 0x000000ff14007986 */ /* 0x0003e2000c101908 */
[----:B------:R-:W-:Y:S05]  /*0370*/  @P1 BRA `(.L_x_2) ;  /* 0xfffffffc00941947 */ /* 0x000fea000383ffff */
.L_x_1:
[----:B------:R-:W-:Y:S05]  /*0380*/  @!P2 BRA `(.L_x_0) ;  /* 0x00000000008ca947 */ /* 0x000fea0003800000 */
[----:B------:R-:W-:Y:S02]  /*0390*/  ISETP.GE.U32.AND P1, PT, R23, 0x4, PT ;  /* 0x000000041700780c */ /* 0x000fe40003f26070 */
[----:B-1----:R-:W-:-:S04]  /*03a0*/  LOP3.LUT R18, R6, 0x3, RZ, 0xc0, !PT ;  /* 0x0000000306127812 */ /* 0x002fc800078ec0ff */
[----:B------:R-:W-:-:S07]  /*03b0*/  ISETP.NE.AND P2, PT, R18, RZ, PT ;  /* 0x000000ff1200720c */ /* 0x000fce0003f45270 */
[----:B------:R-:W-:Y:S06]  /*03c0*/  @!P1 BRA `(.L_x_3) ;  /* 0x0000000000389947 */ /* 0x000fec0003800000 */
[----:B------:R-:W0:Y:S01]  /*03d0*/  LDC.64 R8, c[0x0][0x3a0] ;  /* 0x0000e800ff087b82 */ /* 0x000e220000000a00 */
[----:B------:R-:W-:Y:S02]  /*03e0*/  IMAD R13, R7, R6, R10 ;  /* 0x00000006070d7224 */ /* 0x000fe400078e020a */
[----:B------:R-:W-:Y:S02]  /*03f0*/  VIADD R10, R10, 0x4 ;  /* 0x000000040a0a7836 */ /* 0x000fe40000000000 */
[C---:B------:R-:W-:Y:S01]  /*0400*/  VIADD R17, R13.reuse, 0x2 ;  /* 0x000000020d117836 */ /* 0x040fe20000000000 */
[C---:B------:R-:W-:Y:S02]  /*0410*/  IADD3 R15, PT, PT, R13.reuse, 0x1, RZ ;  /* 0x000000010d0f7810 */ /* 0x040fe40007ffe0ff */
[C---:B------:R-:W-:Y:S01]  /*0420*/  IADD3 R11, PT, PT, R13.reuse, 0x3, RZ ;  /* 0x000000030d0b7810 */ /* 0x040fe20007ffe0ff */
[----:B0-----:R-:W-:-:S04]  /*0430*/  IMAD.WIDE.U32 R12, R13, 0x4, R8 ;  /* 0x000000040d0c7825 */ /* 0x001fc800078e0008 */
[--C-:B------:R-:W-:Y:S01]  /*0440*/  IMAD.WIDE.U32 R14, R15, 0x4, R8.reuse ;  /* 0x000000040f0e7825 */ /* 0x100fe200078e0008 */
[----:B------:R0:W-:Y:S03]  /*0450*/  STG.E desc[UR8][R12.64], RZ ;  /* 0x000000ff0c007986 */ /* 0x0001e6000c101908 */
[--C-:B------:R-:W-:Y:S01]  /*0460*/  IMAD.WIDE.U32 R16, R17, 0x4, R8.reuse ;  /* 0x0000000411107825 */ /* 0x100fe200078e0008 */
[----:B------:R0:W-:Y:S03]  /*0470*/  STG.E desc[UR8][R14.64], RZ ;  /* 0x000000ff0e007986 */ /* 0x0001e6000c101908 */
[----:B------:R-:W-:Y:S01]  /*0480*/  IMAD.WIDE.U32 R8, R11, 0x4, R8 ;  /* 0x000000040b087825 */ /* 0x000fe200078e0008 */
[----:B------:R0:W-:Y:S04]  /*0490*/  STG.E desc[UR8][R16.64], RZ ;  /* 0x000000ff10007986 */ /* 0x0001e8000c101908 */
[----:B------:R0:W-:Y:S02]  /*04a0*/  STG.E desc[UR8][R8.64], RZ ;  /* 0x000000ff08007986 */ /* 0x0001e4000c101908 */
.L_x_3:
[----:B------:R-:W-:Y:S05]  /*04b0*/  @!P2 BRA `(.L_x_0) ;  /* 0x000000000040a947 */ /* 0x000fea0003800000 */
[----:B0-----:R-:W-:Y:S02]  /*04c0*/  LOP3.LUT R8, R6, 0x1, RZ, 0xc0, !PT ;  /* 0x0000000106087812 */ /* 0x001fe400078ec0ff */
[----:B------:R-:W-:Y:S02]  /*04d0*/  ISETP.NE.AND P1, PT, R18, 0x1, PT ;  /* 0x000000011200780c */ /* 0x000fe40003f25270 */
[----:B------:R-:W-:-:S13]  /*04e0*/  ISETP.NE.U32.AND P2, PT, R8, 0x1, PT ;  /* 0x000000010800780c */ /* 0x000fda0003f45070 */
[----:B------:R-:W0:Y:S01]  /*04f0*/  @!P2 LDC.64 R14, c[0x0][0x3a0] ;  /* 0x0000e800ff0eab82 */ /* 0x000e220000000a00 */
[----:B------:R-:W-:Y:S05]  /*0500*/  @!P1 BRA `(.L_x_4) ;  /* 0x0000000000209947 */ /* 0x000fea0003800000 */
[----:B------:R-:W1:Y:S01]  /*0510*/  LDC.64 R8, c[0x0][0x3a0] ;  /* 0x0000e800ff087b82 */ /* 0x000e620000000a00 */
[----:B------:R-:W-:Y:S02]  /*0520*/  IMAD R13, R7, R6, R10 ;  /* 0x00000006070d7224 */ /* 0x000fe400078e020a */
[----:B------:R-:W-:-:S03]  /*0530*/  VIADD R10, R10, 0x2 ;  /* 0x000000020a0a7836 */ /* 0x000fc60000000000 */
[C---:B------:R-:W-:Y:S01]  /*0540*/  IADD3 R11, PT, PT, R13.reuse, 0x1, RZ ;  /* 0x000000010d0b7810 */ /* 0x040fe20007ffe0ff */
[----:B-1----:R-:W-:-:S04]  /*0550*/  IMAD.WIDE.U32 R12, R13, 0x4, R8 ;  /* 0x000000040d0c7825 */ /* 0x002fc800078e0008 */
[----:B------:R-:W-:Y:S01]  /*0560*/  IMAD.WIDE.U32 R8, R11, 0x4, R8 ;  /* 0x000000040b087825 */ /* 0x000fe200078e0008 */
[----:B------:R1:W-:Y:S04]  /*0570*/  STG.E desc[UR8][R12.64], RZ ;  /* 0x000000ff0c007986 */ /* 0x0003e8000c101908 */
[----:B------:R1:W-:Y:S02]  /*0580*/  STG.E desc[UR8][R8.64], RZ ;  /* 0x000000ff08007986 */ /* 0x0003e4000c101908 */
.L_x_4:
[----:B-1----:R-:W-:-:S04]  /*0590*/  @!P2 IMAD R9, R7, R6, R10 ;  /* 0x000000060709a224 */ /* 0x002fc800078e020a */
[----:B0-----:R-:W-:-:S05]  /*05a0*/  @!P2 IMAD.WIDE.U32 R8, R9, 0x4, R14 ;  /* 0x000000040908a825 */ /* 0x001fca00078e000e */
[----:B------:R2:W-:Y:S02]  /*05b0*/  @!P2 STG.E desc[UR8][R8.64], RZ ;  /* 0x000000ff0800a986 */ /* 0x0005e4000c101908 */
.L_x_0:
[----:B------:R-:W3:Y:S02]  /*05c0*/  LDCU UR4, c[0x0][0x3b0] ;  /* 0x00007600ff0477ac */ /* 0x000ee40008000800 */
[----:B---3--:R-:W-:-:S09]  /*05d0*/  UISETP.NE.AND UP0, UPT, UR4, URZ, UPT ;  /* 0x000000ff0400728c */ /* 0x008fd2000bf05270 */
[----:B------:R-:W-:Y:S05]  /*05e0*/  BRA.U !UP0, `(.L_x_5) ;  /* 0x0000000d08447547 */ /* 0x000fea000b800000 */
[----:B------:R-:W-:Y:S05]  /*05f0*/  @!P0 BRA `(.L_x_6) ;  /* 0x0000000000e48947 */ /* 0x000fea0003800000 */
[----:B------:R-:W-:Y:S01]  /*0600*/  BSSY.RECONVERGENT B0, `(.L_x_7) ;  /* 0x0000037000007945 */ /* 0x000fe20003800200 */
[----:B------:R-:W-:Y:S01]  /*0610*/  IMAD R6, R7, R6, RZ ;  /* 0x0000000607067224 */ /* 0x000fe200078e02ff */
[----:B0-2---:R-:W-:Y:S01]  /*0620*/  MOV R8, R7 ;  /* 0x0000000700087202 */ /* 0x005fe20000000f00 */
[----:B------:R-:W0:Y:S06]  /*0630*/  LDCU UR5, c[0x0][0x3b4] ;  /* 0x00007680ff0577ac */ /* 0x000e2c0008000800 */
.L_x_12:
[----:B------:R-:W-:Y:S01]  /*0640*/  LOP3.LUT R9, R8, 0x1, RZ, 0xc0, !PT ;  /* 0x0000000108097812 */ /* 0x000fe200078ec0ff */
[----:B------:R-:W-:Y:S01]  /*0650*/  BSSY.RECONVERGENT B1, `(.L_x_8) ;  /* 0x000002e000017945 */ /* 0x000fe20003800200 */
[----:B------:R-:W-:Y:S01]  /*0660*/  PLOP3.LUT P0, PT, PT, PT, PT, 0x80, 0x8 ;  /* 0x000000000008781c */ /* 0x000fe20003f0f070 */
[----:B------:R-:W-:Y:S01]  /*0670*/  VIADD R0, R0, 0xffffffff ;  /* 0xffffffff00007836 */ /* 0x000fe20000000000 */
[----:B------:R-:W-:-:S13]  /*0680*/  ISETP.NE.U32.AND P1, PT, R9, 0x1, PT ;  /* 0x000000010900780c */ /* 0x000fda0003f25070 */
[----:B--234-:R-:W-:Y:S05]  /*0690*/  @P1 BRA `(.L_x_9) ;  /* 0x0000000000a41947 */ /* 0x01cfea0003800000 */
[----:B------:R-:W2:Y:S01]  /*06a0*/  LDC.64 R10, c[0x0][0x388] ;  /* 0x0000e200ff0a7b82 */ /* 0x000ea20000000a00 */
[----:B-1----:R-:W3:Y:S01]  /*06b0*/  LDG.E R17, desc[UR8][R4.64] ;  /* 0x0000000804117981 */ /* 0x002ee2000c1e1900 */
[----:B------:R-:W1:Y:S06]  /*06c0*/  LDCU UR4, c[0x0][0x3b4] ;  /* 0x00007680ff0477ac */ /* 0x000e6c0008000800 */
[----:B------:R-:W4:Y:S08]  /*06d0*/  LDC.64 R12, c[0x0][0x390] ;  /* 0x0000e400ff0c7b82 */ /* 0x000f300000000a00 */
[----:B------:R-:W5:Y:S01]  /*06e0*/  LDC.64 R14, c[0x0][0x3a0] ;  /* 0x0000e800ff0e7b82 */ /* 0x000f620000000a00 */
[----:B--2---:R-:W-:-:S06]  /*06f0*/  IMAD.WIDE.U32 R10, R0, 0x4, R10 ;  /* 0x00000004000a7825 */ /* 0x004fcc00078e000a */
[----:B------:R-:W3:Y:S01]  /*0700*/  LDG.E R10, desc[UR8][R10.64] ;  /* 0x000000080a0a7981 */ /* 0x000ee2000c1e1900 */
[----:B-1----:R-:W-:-:S04]  /*0710*/  IMAD R9, R0, UR4, RZ ;  /* 0x0000000400097c24 */ /* 0x002fc8000f8e02ff */
[----:B----4-:R-:W-:-:S04]  /*0720*/  IMAD.WIDE.U32 R12, R9, 0x4, R12 ;  /* 0x00000004090c7825 */ /* 0x010fc800078e000c */
[----:B-----5:R-:W-:Y:S01]  /*0730*/  IMAD.WIDE.U32 R14, R6, 0x4, R14 ;  /* 0x00000004060e7825 */ /* 0x020fe200078e000e */
[----:B---3--:R-:W-:-:S05]  /*0740*/  IADD3 R17, PT, PT, R10, R17, RZ ;  /* 0x000000110a117210 */ /* 0x008fca0007ffe0ff */
[----:B------:R1:W-:Y:S04]  /*0750*/  STG.E desc[UR8][R4.64], R17 ;  /* 0x0000001104007986 */ /* 0x0003e8000c101908 */
[----:B------:R-:W2:Y:S04]  /*0760*/  LDG.E R12, desc[UR8][R12.64] ;  /* 0x000000080c0c7981 */ /* 0x000ea8000c1e1900 */
[----:B------:R-:W2:Y:S01]  /*0770*/  LDG.E R19, desc[UR8][R14.64] ;  /* 0x000000080e137981 */ /* 0x000ea2000c1e1900 */
[----:B------:R-:W3:Y:S01]  /*0780*/  LDC.64 R10, c[0x0][0x380] ;  /* 0x0000e000ff0a7b82 */ /* 0x000ee20000000a00 */
[----:B--2---:R-:W-:-:S05]  /*0790*/  IMAD.IADD R19, R12, 0x1, R19 ;  /* 0x000000010c137824 */ /* 0x004fca00078e0213 */
[----:B------:R1:W-:Y:S04]  /*07a0*/  STG.E desc[UR8][R14.64], R19 ;  /* 0x000000130e007986 */ /* 0x0003e8000c101908 */
[----:B---3--:R-:W2:Y:S02]  /*07b0*/  LDG.E R10, desc[UR8][R10.64] ;  /* 0x000000080a0a7981 */ /* 0x008ea4000c1e1900 */
[----:B--2---:R-:W-:-:S13]  /*07c0*/  ISETP.GT.U32.AND P1, PT, R19, R10, PT ;  /* 0x0000000a1300720c */ /* 0x004fda0003f24070 */
[----:B-1----:R-:W-:Y:S05]  /*07d0*/  @P1 BRA `(.L_x_10) ;  /* 0x00000000004c1947 */ /* 0x002fea0003800000 */
[----:B------:R-:W1:Y:S01]  /*07e0*/  LDC.64 R14, c[0x0][0x3a0] ;  /* 0x0000e800ff0e7b82 */ /* 0x000e620000000a00 */
[----:B------:R-:W-:-:S07]  /*07f0*/  HFMA2 R23, -RZ, RZ, 0, 0 ;  /* 0x00000000ff177431 */ /* 0x000fce00000001ff */
[----:B------:R-:W2:Y:S08]  /*0800*/  LDC.64 R12, c[0x0][0x390] ;  /* 0x0000e400ff0c7b82 */ /* 0x000eb00000000a00 */
[----:B------:R-:W3:Y:S02]  /*0810*/  LDC.64 R10, c[0x0][0x380] ;  /* 0x0000e000ff0a7b82 */ /* 0x000ee40000000a00 */
.L_x_11:
[----:B------:R-:W-:-:S05]  /*0820*/  VIADD R23, R23, 0x1 ;  /* 0x0000000117177836 */ /* 0x000fca0000000000 */
[----:B0-----:R-:W-:-:S13]  /*0830*/  ISETP.NE.AND P1, PT, R23, UR5, PT ;  /* 0x0000000517007c0c */ /* 0x001fda000bf25270 */
[----:B------:R-:W-:Y:S05]  /*0840*/  @!P1 BRA `(.L_x_9) ;  /* 0x0000000000389947 */ /* 0x000fea0003800000 */
[----:B------:R-:W-:Y:S01]  /*0850*/  IADD3 R19, PT, PT, R9, R23, RZ ;  /* 0x0000001709137210 */ /* 0x000fe20007ffe0ff */
[----:B------:R-:W-:-:S04]  /*0860*/  IMAD.IADD R17, R6, 0x1, R23 ;  /* 0x0000000106117824 */ /* 0x000fc800078e0217 */
[----:B--2---:R-:W-:-:S04]  /*0870*/  IMAD.WIDE.U32 R18, R19, 0x4, R12 ;  /* 0x0000000413127825 */ /* 0x004fc800078e000c */
[----:B-1----:R-:W-:Y:S02]  /*0880*/  IMAD.WIDE.U32 R16, R17, 0x4, R14 ;  /* 0x0000000411107825 */ /* 0x002fe400078e000e */
[----:B------:R-:W2:Y:S04]  /*0890*/  LDG.E R18, desc[UR8][R18.64] ;  /* 0x0000000812127981 */ /* 0x000ea8000c1e1900 */
[----:B------:R-:W2:Y:S02]  /*08a0*/  LDG.E R21, desc[UR8][R16.64] ;  /* 0x0000000810157981 */ /* 0x000ea4000c1e1900 */
[----:B--2---:R-:W-:Y:S01]  /*08b0*/  IADD3 R25, PT, PT, R18, R21, RZ ;  /* 0x0000001512197210 */ /* 0x004fe20007ffe0ff */
[----:B---3--:R-:W-:-:S04]  /*08c0*/  IMAD.WIDE.U32 R20, R23, 0x4, R10 ;  /* 0x0000000417147825 */ /* 0x008fc800078e000a */
[----:B------:R4:W-:Y:S04]  /*08d0*/  STG.E desc[UR8][R16.64], R25 ;  /* 0x0000001910007986 */ /* 0x0009e8000c101908 */
[----:B------:R-:W2:Y:S02]  /*08e0*/  LDG.E R20, desc[UR8][R20.64] ;  /* 0x0000000814147981 */ /* 0x000ea4000c1e1900 */
[----:B--2---:R-:W-:-:S13]  /*08f0*/  ISETP.GT.U32.AND P1, PT, R25, R20, PT ;  /* 0x000000141900720c */ /* 0x004fda0003f24070 */
[----:B----4-:R-:W-:Y:S05]  /*0900*/  @!P1 BRA `(.L_x_11) ;  /* 0xfffffffc00c49947 */ /* 0x010fea000383ffff */
.L_x_10:
[----:B------:R4:W-:Y:S01]  /*0910*/  STG.E desc[UR8][R4.64], RZ ;  /* 0x000000ff04007986 */ /* 0x0009e2000c101908 */
[----:B------:R-:W-:-:S13]  /*0920*/  PLOP3.LUT P0, PT, PT, PT, PT, 0x8, 0x80 ;  /* 0x000000000080781c */ /* 0x000fda0003f0e170 */
.L_x_9:
[----:B0-----:R-:W-:Y:S05]  /*0930*/  BSYNC.RECONVERGENT B1 ;  /* 0x0000000000017941 */ /* 0x001fea0003800200 */
.L_x_8:
[----:B------:R-:W-:Y:S02]  /*0940*/  ISETP.NE.AND P1, PT, R0, RZ, PT ;  /* 0x000000ff0000720c */ /* 0x000fe40003f25270 */
[----:B------:R-:W-:-:S11]  /*0950*/  SHF.R.U32.HI R8, RZ, 0x1, R8 ;  /* 0x00000001ff087819 */ /* 0x000fd60000011608 */
[----:B------:R-:W-:Y:S05]  /*0960*/  @P0 BRA P1, `(.L_x_12) ;  /* 0xfffffffc00340947 */ /* 0x000fea000083ffff */
[----:B------:R-:W-:Y:S05]  /*0970*/  BSYNC.RECONVERGENT B0 ;  /* 0x0000000000007941 */ /* 0x000fea0003800200 */
.L_x_7:
[----:B------:R-:W-:Y:S05]  /*0980*/  BRA `(.L_x_5) ;  /* 0x00000008005c7947 */ /* 0x000fea0003800000 */
.L_x_6:
[----:B------:R-:W-:Y:S01]  /*0990*/  UISETP.GE.U32.AND UP0, UPT, UR4, 0x8, UPT ;  /* 0x000000080400788c */ /* 0x000fe2000bf06070 */
[----:B------:R-:W-:Y:S01]  /*09a0*/  IMAD.U32 R0, RZ, RZ, UR5 ;  /* 0x00000005ff007e24 */ /* 0x000fe2000f8e00ff */
[----:B0-2---:R-:W-:Y:S01]  /*09b0*/  MOV R8, R7 ;  /* 0x0000000700087202 */ /* 0x005fe20000000f00 */
[----:B------:R-:W-:-:S06]  /*09c0*/  ULOP3.LUT UR6, UR4, 0x7, URZ, 0xc0, !UPT ;  /* 0x0000000704067892 */ /* 0x000fcc000f8ec0ff */
[----:B------:R-:W-:Y:S06]  /*09d0*/  BRA.U !UP0, `(.L_x_13) ;  /* 0x00000005081c7547 */ /* 0x000fec000b800000 */
[----:B------:R-:W-:Y:S01]  /*09e0*/  ULOP3.LUT UR5, UR4, 0xfffffff8, URZ, 0xc0, !UPT ;  /* 0xfffffff804057892 */ /* 0x000fe2000f8ec0ff */
[----:B------:R-:W-:Y:S01]  /*09f0*/  IMAD.MOV.U32 R6, RZ, RZ, R7 ;  /* 0x000000ffff067224 */ /* 0x000fe200078e0007 */
[----:B------:R-:W-:Y:S02]  /*0a00*/  UIADD3 UR4, UPT, UPT, UR4, -0x4, URZ ;  /* 0xfffffffc04047890 */ /* 0x000fe4000fffe0ff */
[----:B------:R-:W-:-:S04]  /*0a10*/  UIADD3 UR5, UPT, UPT, -UR5, URZ, URZ ;  /* 0x000000ff05057290 */ /* 0x000fc8000fffe1ff */
[----:B------:R-:W-:-:S08]  /*0a20*/  MOV R0, UR4 ;  /* 0x0000000400007c02 */ /* 0x000fd00008000f00 */
.L_x_14:
[----:B------:R-:W-:-:S04]  /*0a30*/  LOP3.LUT R8, R6, 0x1, RZ, 0xc0, !PT ;  /* 0x0000000106087812 */ /* 0x000fc800078ec0ff */
[----:B------:R-:W-:-:S13]  /*0a40*/  ISETP.NE.U32.AND P0, PT, R8, 0x1, PT ;  /* 0x000000010800780c */ /* 0x000fda0003f05070 */
[----:B------:R-:W0:Y:S01]  /*0a50*/  @!P0 LDC.64 R8, c[0x0][0x388] ;  /* 0x0000e200ff088b82 */ /* 0x000e220000000a00 */
[----:B------:R-:W-:Y:S01]  /*0a60*/  @!P0 VIADD R11, R0, 0x3 ;  /* 0x00000003000b8836 */ /* 0x000fe20000000000 */
[----:B-12---:R-:W2:Y:S03]  /*0a70*/  @!P0 LDG.E R13, desc[UR8][R4.64] ;  /* 0x00000008040d8981 */ /* 0x006ea6000c1e1900 */
[----:B0-----:R-:W-:-:S06]  /*0a80*/  @!P0 IMAD.WIDE.U32 R8, R11, 0x4, R8 ;  /* 0x000000040b088825 */ /* 0x001fcc00078e0008 */
[----:B------:R-:W2:Y:S01]  /*0a90*/  @!P0 LDG.E R8, desc[UR8][R8.64] ;  /* 0x0000000808088981 */ /* 0x000ea2000c1e1900 */
[----:B------:R-:W-:-:S13]  /*0aa0*/  R2P PR, R6, 0x7e ;  /* 0x0000007e06007804 */ /* 0x000fda0000000000 */
[----:B------:R-:W0:Y:S01]  /*0ab0*/  @P1 LDC.64 R10, c[0x0][0x388] ;  /* 0x0000e200ff0a1b82 */ /* 0x000e220000000a00 */
[----:B------:R-:W-:-:S05]  /*0ac0*/  @P1 IADD3 R17, PT, PT, R0, 0x2, RZ ;  /* 0x0000000200111810 */ /* 0x000fca0007ffe0ff */
[----:B0-----:R-:W-:-:S04]  /*0ad0*/  @P1 IMAD.WIDE.U32 R10, R17, 0x4, R10 ;  /* 0x00000004110a1825 */ /* 0x001fc800078e000a */
[----:B--2---:R-:W-:Y:S02]  /*0ae0*/  @!P0 IMAD.IADD R15, R8, 0x1, R13 ;  /* 0x00000001080f8824 */ /* 0x004fe400078e020d */
[----:B------:R-:W0:Y:S03]  /*0af0*/  @P2 LDC.64 R12, c[0x0][0x388] ;  /* 0x0000e200ff0c2b82 */ /* 0x000e260000000a00 */
[----:B------:R1:W-:Y:S04]  /*0b00*/  @!P0 STG.E desc[UR8][R4.64], R15 ;  /* 0x0000000f04008986 */ /* 0x0003e8000c101908 */
[----:B------:R-:W2:Y:S04]  /*0b10*/  @P1 LDG.E R10, desc[UR8][R10.64] ;  /* 0x000000080a0a1981 */ /* 0x000ea8000c1e1900 */
[----:B------:R-:W2:Y:S01]  /*0b20*/  @P1 LDG.E R17, desc[UR8][R4.64] ;  /* 0x0000000804111981 */ /* 0x000ea2000c1e1900 */
[----:B------:R-:W-:-:S05]  /*0b30*/  @P2 IADD3 R19, PT, PT, R0, 0x1, RZ ;  /* 0x0000000100132810 */ /* 0x000fca0007ffe0ff */
[----:B0-----:R-:W-:Y:S02]  /*0b40*/  @P2 IMAD.WIDE.U32 R8, R19, 0x4, R12 ;  /* 0x0000000413082825 */ /* 0x001fe400078e000c */
[----:B------:R-:W0:Y:S02]  /*0b50*/  @P3 LDC.64 R12, c[0x0][0x388] ;  /* 0x0000e200ff0c3b82 */ /* 0x000e240000000a00 */
[----:B--2---:R-:W-:-:S05]  /*0b60*/  @P1 IMAD.IADD R17, R10, 0x1, R17 ;  /* 0x000000010a111824 */ /* 0x004fca00078e0211 */
[----:B------:R2:W-:Y:S04]  /*0b70*/  @P1 STG.E desc[UR8][R4.64], R17 ;  /* 0x0000001104001986 */ /* 0x0005e8000c101908 */
[----:B------:R-:W1:Y:S04]  /*0b80*/  @P2 LDG.E R8, desc[UR8][R8.64] ;  /* 0x0000000808082981 */ /* 0x000e68000c1e1900 */
[----:B------:R-:W1:Y:S01]  /*0b90*/  @P2 LDG.E R19, desc[UR8][R4.64] ;  /* 0x0000000804132981 */ /* 0x000e62000c1e1900 */
[----:B0-----:R-:W-:Y:S02]  /*0ba0*/  @P3 IMAD.WIDE.U32 R10, R0, 0x4, R12 ;  /* 0x00000004000a3825 */ /* 0x001fe400078e000c */
[----:B------:R-:W0:Y:S01]  /*0bb0*/  @P4 LDC.64 R12, c[0x0][0x388] ;  /* 0x0000e200ff0c4b82 */ /* 0x000e220000000a00 */
[----:B-1----:R-:W-:-:S05]  /*0bc0*/  @P2 IADD3 R15, PT, PT, R8, R19, RZ ;  /* 0x00000013080f2210 */ /* 0x002fca0007ffe0ff */
[----:B------:R1:W-:Y:S04]  /*0bd0*/  @P2 STG.E desc[UR8][R4.64], R15 ;  /* 0x0000000f04002986 */ /* 0x0003e8000c101908 */
[----:B------:R-:W2:Y:S04]  /*0be0*/  @P3 LDG.E R10, desc[UR8][R10.64] ;  /* 0x000000080a0a3981 */ /* 0x000ea8000c1e1900 */
[----:B------:R-:W2:Y:S01]  /*0bf0*/  @P3 LDG.E R21, desc[UR8][R4.64] ;  /* 0x0000000804153981 */ /* 0x000ea2000c1e1900 */
[----:B------:R-:W-:-:S04]  /*0c00*/  @P4 VIADD R19, R0, 0xffffffff ;  /* 0xffffffff00134836 */ /* 0x000fc80000000000 */
[----:B0-----:R-:W-:Y:S02]  /*0c10*/  @P4 IMAD.WIDE.U32 R8, R19, 0x4, R12 ;  /* 0x0000000413084825 */ /* 0x001fe400078e000c */
[----:B------:R-:W0:Y:S01]  /*0c20*/  @P5 LDC.64 R12, c[0x0][0x388] ;  /* 0x0000e200ff0c5b82 */ /* 0x000e220000000a00 */
[----:B--2---:R-:W-:-:S05]  /*0c30*/  @P3 IADD3 R17, PT, PT, R10, R21, RZ ;  /* 0x000000150a113210 */ /* 0x004fca0007ffe0ff */
[----:B------:R2:W-:Y:S04]  /*0c40*/  @P3 STG.E desc[UR8][R4.64], R17 ;  /* 0x0000001104003986 */ /* 0x0005e8000c101908 */
[----:B------:R-:W1:Y:S04]  /*0c50*/  @P4 LDG.E R8, desc[UR8][R8.64] ;  /* 0x0000000808084981 */ /* 0x000e68000c1e1900 */
[----:B------:R-:W1:Y:S01]  /*0c60*/  @P4 LDG.E R21, desc[UR8][R4.64] ;  /* 0x0000000804154981 */ /* 0x000e62000c1e1900 */
[----:B------:R-:W-:-:S04]  /*0c70*/  @P5 VIADD R19, R0, 0xfffffffe ;  /* 0xfffffffe00135836 */ /* 0x000fc80000000000 */
[----:B0-----:R-:W-:Y:S02]  /*0c80*/  @P5 IMAD.WIDE.U32 R10, R19, 0x4, R12 ;  /* 0x00000004130a5825 */ /* 0x001fe400078e000c */
[----:B------:R-:W0:Y:S01]  /*0c90*/  @P6 LDC.64 R12, c[0x0][0x388] ;  /* 0x0000e200ff0c6b82 */ /* 0x000e220000000a00 */
[----:B-1----:R-:W-:-:S05]  /*0ca0*/  @P4 IADD3 R15, PT, PT, R8, R21, RZ ;  /* 0x00000015080f4210 */ /* 0x002fca0007ffe0ff */
[----:B------:R1:W-:Y:S04]  /*0cb0*/  @P4 STG.E desc[UR8][R4.64], R15 ;  /* 0x0000000f04004986 */ /* 0x0003e8000c101908 */
[----:B------:R-:W2:Y:S04]  /*0cc0*/  @P5 LDG.E R10, desc[UR8][R10.64] ;  /* 0x000000080a0a5981 */ /* 0x000ea8000c1e1900 */
[----:B------:R-:W2:Y:S01]  /*0cd0*/  @P5 LDG.E R21, desc[UR8][R4.64] ;  /* 0x0000000804155981 */ /* 0x000ea2000c1e1900 */
[----:B------:R-:W-:-:S04]  /*0ce0*/  @P6 VIADD R19, R0, 0xfffffffd ;  /* 0xfffffffd00136836 */ /* 0x000fc80000000000 */
[----:B0-----:R-:W-:Y:S01]  /*0cf0*/  @P6 IMAD.WIDE.U32 R8, R19, 0x4, R12 ;  /* 0x0000000413086825 */ /* 0x001fe200078e000c */
[----:B------:R-:W-:-:S13]  /*0d00*/  LOP3.LUT P0, RZ, R6, 0x80, RZ, 0xc0, !PT ;  /* 0x0000008006ff7812 */ /* 0x000fda000780c0ff */
[----:B------:R-:W0:Y:S01]  /*0d10*/  @P0 LDC.64 R12, c[0x0][0x388] ;  /* 0x0000e200ff0c0b82 */ /* 0x000e220000000a00 */
[----:B--2---:R-:W-:-:S05]  /*0d20*/  @P5 IADD3 R17, PT, PT, R10, R21, RZ ;  /* 0x000000150a115210 */ /* 0x004fca0007ffe0ff */
[----:B------:R2:W-:Y:S04]  /*0d30*/  @P5 STG.E desc[UR8][R4.64], R17 ;  /* 0x0000001104005986 */ /* 0x0005e8000c101908 */
[----:B------:R-:W1:Y:S04]  /*0d40*/  @P6 LDG.E R8, desc[UR8][R8.64] ;  /* 0x0000000808086981 */ /* 0x000e68000c1e1900 */
[----:B------:R-:W1:Y:S01]  /*0d50*/  @P6 LDG.E R19, desc[UR8][R4.64] ;  /* 0x0000000804136981 */ /* 0x000e62000c1e1900 */
[----:B------:R-:W-:-:S04]  /*0d60*/  @P0 VIADD R11, R0, 0xfffffffc ;  /* 0xfffffffc000b0836 */ /* 0x000fc80000000000 */
[----:B0-----:R-:W-:Y:S01]  /*0d70*/  @P0 IMAD.WIDE.U32 R10, R11, 0x4, R12 ;  /* 0x000000040b0a0825 */ /* 0x001fe200078e000c */
[----:B-1----:R-:W-:-:S05]  /*0d80*/  @P6 IADD3 R15, PT, PT, R8, R19, RZ ;  /* 0x00000013080f6210 */ /* 0x002fca0007ffe0ff */
[----:B------:R2:W-:Y:S04]  /*0d90*/  @P6 STG.E desc[UR8][R4.64], R15 ;  /* 0x0000000f04006986 */ /* 0x0005e8000c101908 */
[----:B------:R-:W3:Y:S04]  /*0da0*/  @P0 LDG.E R10, desc[UR8][R10.64] ;  /* 0x000000080a0a0981 */ /* 0x000ee8000c1e1900 */
[----:B------:R-:W3:Y:S01]  /*0db0*/  @P0 LDG.E R13, desc[UR8][R4.64] ;  /* 0x00000008040d0981 */ /* 0x000ee2000c1e1900 */
[----:B------:R-:W-:-:S04]  /*0dc0*/  UIADD3 UR5, UPT, UPT, UR5, 0x8, URZ ;  /* 0x0000000805057890 */ /* 0x000fc8000fffe0ff */
[----:B------:R-:W-:Y:S01]  /*0dd0*/  UISETP.NE.AND UP0, UPT, UR5, URZ, UPT ;  /* 0x000000ff0500728c */ /* 0x000fe2000bf05270 */
[----:B------:R-:W-:Y:S01]  /*0de0*/  SHF.R.U32.HI R8, RZ, 0x8, R6 ;  /* 0x00000008ff087819 */ /* 0x000fe20000011606 */
[----:B------:R-:W-:-:S03]  /*0df0*/  VIADD R0, R0, 0xfffffff8 ;  /* 0xfffffff800007836 */ /* 0x000fc60000000000 */
[----:B------:R-:W-:Y:S01]  /*0e00*/  MOV R6, R8 ;  /* 0x0000000800067202 */ /* 0x000fe20000000f00 */
[----:B---3--:R-:W-:-:S05]  /*0e10*/  @P0 IMAD.IADD R13, R10, 0x1, R13 ;  /* 0x000000010a0d0824 */ /* 0x008fca00078e020d */
[----:B------:R2:W-:Y:S01]  /*0e20*/  @P0 STG.E desc[UR8][R4.64], R13 ;  /* 0x0000000d04000986 */ /* 0x0005e2000c101908 */
[----:B------:R-:W-:Y:S05]  /*0e30*/  BRA.U UP0, `(.L_x_14) ;  /* 0xfffffff900fc7547 */ /* 0x000fea000b83ffff */
[----:B------:R-:W-:-:S07]  /*0e40*/  IADD3 R0, PT, PT, R0, 0x4, RZ ;  /* 0x0000000400007810 */ /* 0x000fce0007ffe0ff */
.L_x_13:
[----:B------:R-:W-:-:S09]  /*0e50*/  UISETP.NE.AND UP0, UPT, UR6, URZ, UPT ;  /* 0x000000ff0600728c */ /* 0x000fd2000bf05270 */
[----:B------:R-:W-:Y:S05]  /*0e60*/  BRA.U !UP0, `(.L_x_5) ;  /* 0x0000000508247547 */ /* 0x000fea000b800000 */
[----:B------:R-:W0:Y:S01]  /*0e70*/  LDC R6, c[0x0][0x3b0] ;  /* 0x0000ec00ff067b82 */ /* 0x000e220000000800 */
[----:B------:R-:W-:Y:S01]  /*0e80*/  UISETP.GE.U32.AND UP0, UPT, UR6, 0x4, UPT ;  /* 0x000000040600788c */ /* 0x000fe2000bf06070 */
[----:B-1----:R-:W-:Y:S01]  /*0e90*/  IMAD.MOV.U32 R14, RZ, RZ, R8 ;  /* 0x000000ffff0e7224 */ /* 0x002fe200078e0008 */
[----:B0-----:R-:W-:-:S04]  /*0ea0*/  LOP3.LUT R16, R6, 0x3, RZ, 0xc0, !PT ;  /* 0x0000000306107812 */ /* 0x001fc800078ec0ff */
[----:B------:R-:W-:-:S03]  /*0eb0*/  ISETP.NE.AND P4, PT, R16, RZ, PT ;  /* 0x000000ff1000720c */ /* 0x000fc60003f85270 */
[----:B------:R-:W-:Y:S10]  /*0ec0*/  BRA.U !UP0, `(.L_x_15) ;  /* 0x0000000108807547 */ /* 0x000ff4000b800000 */
[----:B------:R-:W-:-:S04]  /*0ed0*/  LOP3.LUT R9, R8, 0x1, RZ, 0xc0, !PT ;  /* 0x0000000108097812 */ /* 0x000fc800078ec0ff */
[----:B------:R-:W-:-:S13]  /*0ee0*/  ISETP.NE.U32.AND P0, PT, R9, 0x1, PT ;  /* 0x000000010900780c */ /* 0x000fda0003f05070 */
[----:B------:R-:W0:Y:S01]  /*0ef0*/  @!P0 LDC.64 R10, c[0x0][0x388] ;  /* 0x0000e200ff0a8b82 */ /* 0x000e220000000a00 */
[----:B------:R-:W-:-:S05]  /*0f00*/  @!P0 IADD3 R9, PT, PT, R0, -0x1, RZ ;  /* 0xffffffff00098810 */ /* 0x000fca0007ffe0ff */
[----:B0-----:R-:W-:Y:S02]  /*0f10*/  @!P0 IMAD.WIDE.U32 R10, R9, 0x4, R10 ;  /* 0x00000004090a8825 */ /* 0x001fe400078e000a */
[----:B------:R-:W3:Y:S04]  /*0f20*/  @!P0 LDG.E R9, desc[UR8][R4.64] ;  /* 0x0000000804098981 */ /* 0x000ee8000c1e1900 */
[----:B------:R-:W3:Y:S01]  /*0f30*/  @!P0 LDG.E R10, desc[UR8][R10.64] ;  /* 0x000000080a0a8981 */ /* 0x000ee2000c1e1900 */
[----:B------:R-:W-:-:S13]  /*0f40*/  R2P PR, R8, 0xe ;  /* 0x0000000e08007804 */ /* 0x000fda0000000000 */
[----:B--2---:R-:W0:Y:S01]  /*0f50*/  @P1 LDC.64 R12, c[0x0][0x388] ;  /* 0x0000e200ff0c1b82 */ /* 0x004e220000000a00 */
[----:B------:R-:W-:-:S04]  /*0f60*/  @P1 VIADD R15, R0, 0xfffffffe ;  /* 0xfffffffe000f1836 */ /* 0x000fc80000000000 */
[----:B0-----:R-:W-:-:S03]  /*0f70*/  @P1 IMAD.WIDE.U32 R12, R15, 0x4, R12 ;  /* 0x000000040f0c1825 */ /* 0x001fc600078e000c */
[----:B------:R-:W0:Y:S01]  /*0f80*/  @P2 LDC.64 R14, c[0x0][0x388] ;  /* 0x0000e200ff0e2b82 */ /* 0x000e220000000a00 */
[----:B---3--:R-:W-:-:S05]  /*0f90*/  @!P0 IADD3 R9, PT, PT, R10, R9, RZ ;  /* 0x000000090a098210 */ /* 0x008fca0007ffe0ff */
[----:B------:R1:W-:Y:S04]  /*0fa0*/  @!P0 STG.E desc[UR8][R4.64], R9 ;  /* 0x0000000904008986 */ /* 0x0003e8000c101908 */
        /* <DEDUP_REMOVED lines=9> */
[----:B------:R-:W-:-:S04]  /*1040*/  VIADD R0, R0, 0xfffffffc ;  /* 0xfffffffc00007836 */ /* 0x000fc80000000000 */
[----:B0-----:R-:W-:Y:S01]  /*1050*/  @P3 IMAD.WIDE.U32 R12, R0, 0x4, R14 ;  /* 0x00000004000c3825 */ /* 0x001fe200078e000e */
[----:B-1----:R-:W-:-:S05]  /*1060*/  @P2 IADD3 R9, PT, PT, R10, R19, RZ ;  /* 0x000000130a092210 */ /* 0x002fca0007ffe0ff */
[----:B------:R3:W-:Y:S04]  /*1070*/  @P2 STG.E desc[UR8][R4.64], R9 ;  /* 0x0000000904002986 */ /* 0x0007e8000c101908 */
[----:B------:R-:W2:Y:S04]  /*1080*/  @P3 LDG.E R12, desc[UR8][R12.64] ;  /* 0x000000080c0c3981 */ /* 0x000ea8000c1e1900 */
[----:B------:R-:W2:Y:S01]  /*1090*/  @P3 LDG.E R15, desc[UR8][R4.64] ;  /* 0x00000008040f3981 */ /* 0x000ea2000c1e1900 */
[----:B------:R-:W-:Y:S01]  /*10a0*/  SHF.R.U32.HI R14, RZ, 0x4, R8 ;  /* 0x00000004ff0e7819 */ /* 0x000fe20000011608 */
[----:B--2---:R-:W-:-:S05]  /*10b0*/  @P3 IMAD.IADD R15, R12, 0x1, R15 ;  /* 0x000000010c0f3824 */ /* 0x004fca00078e020f */
[----:B------:R3:W-:Y:S02]  /*10c0*/  @P3 STG.E desc[UR8][R4.64], R15 ;  /* 0x0000000f04003986 */ /* 0x0007e4000c101908 */
.L_x_15:
[----:B------:R-:W-:Y:S05]  /*10d0*/  @!P4 BRA `(.L_x_5) ;  /* 0x000000000088c947 */ /* 0x000fea0003800000 */
[----:B------:R-:W-:-:S13]  /*10e0*/  ISETP.NE.AND P0, PT, R16, 0x1, PT ;  /* 0x000000011000780c */ /* 0x000fda0003f05270 */
[----:B------:R-:W-:Y:S05]  /*10f0*/  @!P0 BRA `(.L_x_16) ;  /* 0x0000000000488947 */ /* 0x000fea0003800000 */
[----:B------:R-:W-:-:S04]  /*1100*/  LOP3.LUT R8, R14, 0x1, RZ, 0xc0, !PT ;  /* 0x000000010e087812 */ /* 0x000fc800078ec0ff */
[----:B------:R-:W-:-:S13]  /*1110*/  ISETP.NE.U32.AND P0, PT, R8, 0x1, PT ;  /* 0x000000010800780c */ /* 0x000fda0003f05070 */
[----:B---3--:R-:W0:Y:S01]  /*1120*/  @!P0 LDC.64 R8, c[0x0][0x388] ;  /* 0x0000e200ff088b82 */ /* 0x008e220000000a00 */
[----:B------:R-:W-:Y:S01]  /*1130*/  @!P0 IADD3 R11, PT, PT, R0, -0x1, RZ ;  /* 0xffffffff000b8810 */ /* 0x000fe20007ffe0ff */
[----:B--2---:R-:W2:Y:S04]  /*1140*/  @!P0 LDG.E R13, desc[UR8][R4.64] ;  /* 0x00000008040d8981 */ /* 0x004ea8000c1e1900 */
[----:B0-----:R-:W-:-:S06]  /*1150*/  @!P0 IMAD.WIDE.U32 R8, R11, 0x4, R8 ;  /* 0x000000040b088825 */ /* 0x001fcc00078e0008 */
[----:B------:R-:W2:Y:S01]  /*1160*/  @!P0 LDG.E R8, desc[UR8][R8.64] ;  /* 0x0000000808088981 */ /* 0x000ea2000c1e1900 */
[----:B------:R-:W-:-:S13]  /*1170*/  LOP3.LUT P1, RZ, R14, 0x2, RZ, 0xc0, !PT ;  /* 0x000000020eff7812 */ /* 0x000fda000782c0ff */
[----:B------:R-:W0:Y:S01]  /*1180*/  @P1 LDC.64 R10, c[0x0][0x388] ;  /* 0x0000e200ff0a1b82 */ /* 0x000e220000000a00 */
[----:B------:R-:W-:-:S04]  /*1190*/  VIADD R0, R0, 0xfffffffe ;  /* 0xfffffffe00007836 */ /* 0x000fc80000000000 */
[----:B0-----:R-:W-:Y:S01]  /*11a0*/  @P1 IMAD.WIDE.U32 R10, R0, 0x4, R10 ;  /* 0x00000004000a1825 */ /* 0x001fe200078e000a */
[----:B--2---:R-:W-:-:S05]  /*11b0*/  @!P0 IADD3 R13, PT, PT, R8, R13, RZ ;  /* 0x0000000d080d8210 */ /* 0x004fca0007ffe0ff */
[----:B------:R0:W-:Y:S04]  /*11c0*/  @!P0 STG.E desc[UR8][R4.64], R13 ;  /* 0x0000000d04008986 */ /* 0x0001e8000c101908 */
[----:B------:R-:W2:Y:S04]  /*11d0*/  @P1 LDG.E R10, desc[UR8][R10.64] ;  /* 0x000000080a0a1981 */ /* 0x000ea8000c1e1900 */
[----:B------:R-:W2:Y:S01]  /*11e0*/  @P1 LDG.E R15, desc[UR8][R4.64] ;  /* 0x00000008040f1981 */ /* 0x000ea2000c1e1900 */
[----:B------:R-:W-:Y:S02]  /*11f0*/  SHF.R.U32.HI R14, RZ, 0x2, R14 ;  /* 0x00000002ff0e7819 */ /* 0x000fe4000001160e */
[----:B--2---:R-:W-:-:S05]  /*1200*/  @P1 IADD3 R15, PT, PT, R10, R15, RZ ;  /* 0x0000000f0a0f1210 */ /* 0x004fca0007ffe0ff */
[----:B------:R0:W-:Y:S02]  /*1210*/  @P1 STG.E desc[UR8][R4.64], R15 ;  /* 0x0000000f04001986 */ /* 0x0001e4000c101908 */
.L_x_16:
[----:B------:R-:W-:Y:S01]  /*1220*/  LOP3.LUT R14, R14, 0x1, RZ, 0xc0, !PT ;  /* 0x000000010e0e7812 */ /* 0x000fe200078ec0ff */
[----:B------:R-:W-:Y:S01]  /*1230*/  BSSY.RECONVERGENT B0, `(.L_x_5) ;  /* 0x000000c000007945 */ /* 0x000fe20003800200 */
[----:B------:R-:W-:Y:S02]  /*1240*/  LOP3.LUT R6, R6, 0x1, RZ, 0xc0, !PT ;  /* 0x0000000106067812 */ /* 0x000fe400078ec0ff */
[----:B------:R-:W-:-:S04]  /*1250*/  ISETP.NE.U32.AND P0, PT, R14, 0x1, PT ;  /* 0x000000010e00780c */ /* 0x000fc80003f05070 */
[----:B------:R-:W-:-:S13]  /*1260*/  ISETP.NE.U32.OR P0, PT, R6, 0x1, P0 ;  /* 0x000000010600780c */ /* 0x000fda0000705470 */
[----:B------:R-:W-:Y:S05]  /*1270*/  @P0 BRA `(.L_x_17) ;  /* 0x00000000001c0947 */ /* 0x000fea0003800000 */
[----:B---3--:R-:W1:Y:S01]  /*1280*/  LDC.64 R8, c[0x0][0x388] ;  /* 0x0000e200ff087b82 */ /* 0x008e620000000a00 */
[----:B------:R-:W-:-:S04]  /*1290*/  VIADD R11, R0, 0xffffffff ;  /* 0xffffffff000b7836 */ /* 0x000fc80000000000 */
[----:B-1----:R-:W-:Y:S02]  /*12a0*/  IMAD.WIDE.U32 R8, R11, 0x4, R8 ;  /* 0x000000040b087825 */ /* 0x002fe400078e0008 */
[----:B------:R-:W3:Y:S04]  /*12b0*/  LDG.E R11, desc[UR8][R4.64] ;  /* 0x00000008040b7981 */ /* 0x000ee8000c1e1900 */
[----:B------:R-:W3:Y:S02]  /*12c0*/  LDG.E R8, desc[UR8][R8.64] ;  /* 0x0000000808087981 */ /* 0x000ee4000c1e1900 */
[----:B---3--:R-:W-:-:S05]  /*12d0*/  IADD3 R11, PT, PT, R8, R11, RZ ;  /* 0x0000000b080b7210 */ /* 0x008fca0007ffe0ff */
[----:B------:R1:W-:Y:S02]  /*12e0*/  STG.E desc[UR8][R4.64], R11 ;  /* 0x0000000b04007986 */ /* 0x0003e4000c101908 */
.L_x_17:
[----:B------:R-:W-:Y:S05]  /*12f0*/  BSYNC.RECONVERGENT B0 ;  /* 0x0000000000007941 */ /* 0x000fea0003800200 */
.L_x_5:
[----:B------:R-:W5:Y:S02]  /*1300*/  LDC R0, c[0x0][0x3b8] ;  /* 0x0000ee00ff007b82 */ /* 0x000f640000000800 */
[----:B-----5:R-:W-:-:S13]  /*1310*/  ISETP.GE.U32.AND P0, PT, R0, 0x2, PT ;  /* 0x000000020000780c */ /* 0x020fda0003f06070 */
[----:B------:R-:W-:Y:S05]  /*1320*/  @!P0 EXIT ;  /* 0x000000000000894d */ /* 0x000fea0003800000 */
[----:B012---:R-:W0:Y:S01]  /*1330*/  LDC.64 R12, c[0x0][0x3a8] ;  /* 0x0000ea00ff0c7b82 */ /* 0x007e220000000a00 */
[----:B------:R-:W1:Y:S01]  /*1340*/  LDCU UR7, c[0x0][0x3b8] ;  /* 0x00007700ff0777ac */ /* 0x000e620008000800 */
[----:B------:R-:W-:-:S06]  /*1350*/  UMOV UR4, 0x1 ;  /* 0x0000000100047882 */ /* 0x000fcc0000000000 */
[----:B---3--:R-:W2:Y:S02]  /*1360*/  LDC.64 R14, c[0x0][0x398] ;  /* 0x0000e600ff0e7b82 */ /* 0x008ea40000000a00 */
.L_x_18:
[----:B------:R-:W-:Y:S01]  /*1370*/  BAR.SYNC.DEFER_BLOCKING 0x0 ;  /* 0x0000000000007b1d */ /* 0x000fe20000010000 */
[----:B------:R-:W-:-:S04]  /*1380*/  USHF.L.U32 UR5, UR4, 0x1, URZ ;  /* 0x0000000104057899 */ /* 0x000fc800080006ff */
[----:B------:R-:W-:-:S06]  /*1390*/  UIADD3 UR6, UPT, UPT, UR5, -0x1, URZ ;  /* 0xffffffff05067890 */ /* 0x000fcc000fffe0ff */
[----:B------:R-:W-:-:S13]  /*13a0*/  LOP3.LUT P0, RZ, R7, UR6, RZ, 0xc0, !PT ;  /* 0x0000000607ff7c12 */ /* 0x000fda000f80c0ff */
[----:B-1-3--:R-:W-:Y:S05]  /*13b0*/  @P0 EXIT ;  /* 0x000000000000094d */ /* 0x00afea0003800000 */
[----:B----4-:R-:W-:Y:S01]  /*13c0*/  IADD3 R5, PT, PT, R7, UR4, RZ ;  /* 0x0000000407057c10 */ /* 0x010fe2000fffe0ff */
[----:B------:R-:W2:Y:S04]  /*13d0*/  LDG.E R11, desc[UR8][R2.64] ;  /* 0x00000008020b7981 */ /* 0x000ea8000c1e1900 */
[----:B0-----:R-:W-:-:S06]  /*13e0*/  IMAD.WIDE.U32 R4, R5, 0x4, R12 ;  /* 0x0000000405047825 */ /* 0x001fcc00078e000c */
[----:B------:R-:W3:Y:S01]  /*13f0*/  LDG.E R5, desc[UR8][R4.64] ;  /* 0x0000000804057981 */ /* 0x000ee2000c1e1900 */
[----:B--2---:R-:W-:-:S06]  /*1400*/  IMAD.WIDE.U32 R10, R11, 0x4, R14 ;  /* 0x000000040b0a7825 */ /* 0x004fcc00078e000e */
[----:B------:R-:W2:Y:S01]  /*1410*/  LDG.E R11, desc[UR8][R10.64] ;  /* 0x000000080a0b7981 */ /* 0x000ea2000c1e1900 */
[----:B---3--:R-:W-:-:S06]  /*1420*/  IMAD.WIDE.U32 R8, R5, 0x4, R14 ;  /* 0x0000000405087825 */ /* 0x008fcc00078e000e */
[----:B------:R-:W2:Y:S01]  /*1430*/  LDG.E R8, desc[UR8][R8.64] ;  /* 0x0000000808087981 */ /* 0x000ea2000c1e1900 */
[----:B------:R-:W-:Y:S02]  /*1440*/  UISETP.GE.U32.AND UP0, UPT, UR5, UR7, UPT ;  /* 0x000000070500728c */ /* 0x000fe4000bf06070 */
[----:B------:R-:W-:Y:S01]  /*1450*/  UMOV UR4, UR5 ;  /* 0x0000000500047c82 */ /* 0x000fe20008000000 */
[----:B--2---:R-:W-:-:S13]  /*1460*/  ISETP.GT.U32.AND P0, PT, R8, R11, PT ;  /* 0x0000000b0800720c */ /* 0x004fda0003f04070 */
[----:B------:R3:W-:Y:S01]  /*1470*/  @P0 STG.E desc[UR8][R2.64], R5 ;  /* 0x0000000502000986 */ /* 0x0007e2000c101908 */
[----:B------:R-:W-:Y:S05]  /*1480*/  BRA.U !UP0, `(.L_x_18) ;  /* 0xfffffffd08b87547 */ /* 0x000fea000b83ffff */
[----:B------:R-:W-:Y:S05]  /*1490*/  EXIT ;  /* 0x000000000000794d */ /* 0x000fea0003800000 */
.L_x_19:
[----:B------:R-:W-:-:S00]  /*14a0*/  BRA `(.L_x_19) ;  /* 0xfffffffc00fc7947 */ /* 0x000fc0000383ffff */
[----:B------:R-:W-:-:S00]  /*14b0*/  NOP ;  /* 0x0000000000007918 */ /* 0x000fc00000000000 */
        /* <DEDUP_REMOVED lines=12> */
.L_x_20:


//--------------------- .nv.shared.reserved.0     --------------------------
	.section	.nv.shared.reserved.0,"aw",@nobits
	.weak		__nv_reservedSMEM_offset_0_alias
	.size		__nv_reservedSMEM_offset_0_alias, 0, 64
	.other		__nv_reservedSMEM_offset_0_alias,@"STO_CUDA_RESERVED_SHARED STV_DEFAULT"
__nv_reservedSMEM_offset_0_alias:
	.zero		0
	.zero		64


//--------------------- .nv.constant0._ZN2gs6solver4cuda11brute_force6kernelEPjS3_S3_S3_S3_S3_jjj --------------------------
	.section	.nv.constant0._ZN2gs6solver4cuda11brute_force6kernelEPjS3_S3_S3_S3_S3_jjj,"a",@progbits
	.sectionflags	@""
	.align	4
.nv.constant0._ZN2gs6solver4cuda11brute_force6kernelEPjS3_S3_S3_S3_S3_jjj:
	.zero		956


//--------------------- SYMBOLS --------------------------

	.type		.nv.reservedSmem.offset0,@object
	.size		.nv.reservedSmem.offset0,0x4
